	.target	sm_100a

	.elftype	@"ET_EXEC"


//--------------------- .note.nv.tkinfo           --------------------------
	.section	.note.nv.tkinfo,"",@"SHT_NOTE"
	.sectionflags	@"SHF_NOTE_NV_TKINFO"
	.tkinfo
        /*0018*/ 	.word	0x00000081
        /*0030*/ 	.string	""
        /*0030*/ 	.string	"ptxas-blackwell"
        /*0030*/ 	.string	"Cuda compilation tools, release 12.9, V12.9.86"
        /*0030*/ 	.string	"Build cuda_12.9.r12.9/compiler.36037853_0"
        /*0030*/ 	.string	"-v  -suppress-debug-info  -lineinfo  -arch sm_100a "



//--------------------- .note.nv.cuver            --------------------------
	.section	.note.nv.cuver,"",@"SHT_NOTE"
	.sectionflags	@"SHF_NOTE_NV_CUVER"
        /*0018*/ 	.short	0x0001
        /*001a*/ 	.short	0x0064
        /*001c*/ 	.short	0x0001
        /*001e*/ 	.short	0x0000
        /*0020*/ 	.short	0x0001
        /*0022*/ 	.short	0x0000


//--------------------- .nv.info                  --------------------------
	.section	.nv.info,"",@"SHT_CUDA_INFO"
	.align	4


	//----- nvinfo : EIATTR_REGCOUNT
	.align		4
        /*0000*/ 	.byte	0x04, 0x2f
        /*0002*/ 	.short	(.L_4 - .L_3)
	.align		4
.L_3:
        /*0004*/ 	.word	index@(gluon_tcgen05)
        /*0008*/ 	.word	0x00000087


	//----- nvinfo : EIATTR_FRAME_SIZE
	.align		4
.L_4:
        /*000c*/ 	.byte	0x04, 0x11
        /*000e*/ 	.short	(.L_6 - .L_5)
	.align		4
.L_5:
        /*0010*/ 	.word	index@($__internal_2_$__cuda_sm10x_tcgen05_guardrail_trap_unallocated_columns_being_dealloced)
        /*0014*/ 	.word	0x00000000


	//----- nvinfo : EIATTR_FRAME_SIZE
	.align		4
.L_6:
        /*0018*/ 	.byte	0x04, 0x11
        /*001a*/ 	.short	(.L_8 - .L_7)
	.align		4
.L_7:
        /*001c*/ 	.word	index@($__internal_1_$__cuda_sm10x_tcgen05_guardrail_trap_phase_invalid_during_alloc)
        /*0020*/ 	.word	0x00000000


	//----- nvinfo : EIATTR_FRAME_SIZE
	.align		4
.L_8:
        /*0024*/ 	.byte	0x04, 0x11
        /*0026*/ 	.short	(.L_10 - .L_9)
	.align		4
.L_9:
        /*0028*/ 	.word	index@($__internal_0_$__cuda_sm10x_tcgen05_guardrail_trap_col_being_dealloced_not_returned_by_alloc)
        /*002c*/ 	.word	0x00000000


	//----- nvinfo : EIATTR_FRAME_SIZE
	.align		4
.L_10:
        /*0030*/ 	.byte	0x04, 0x11
        /*0032*/ 	.short	(.L_12 - .L_11)
	.align		4
.L_11:
        /*0034*/ 	.word	index@(gluon_tcgen05)
        /*0038*/ 	.word	0x00000000


	//----- nvinfo : EIATTR_MIN_STACK_SIZE
	.align		4
.L_12:
        /*003c*/ 	.byte	0x04, 0x12
        /*003e*/ 	.short	(.L_14 - .L_13)
	.align		4
.L_13:
        /*0040*/ 	.word	index@(gluon_tcgen05)
        /*0044*/ 	.word	0x00000000
.L_14:


//--------------------- .nv.info.gluon_tcgen05    --------------------------
	.section	.nv.info.gluon_tcgen05,"",@"SHT_CUDA_INFO"
	.sectionflags	@""
	.align	4


	//----- nvinfo : EIATTR_CUDA_API_VERSION
	.align		4
        /*0000*/ 	.byte	0x04, 0x37
        /*0002*/ 	.short	(.L_16 - .L_15)
.L_15:
        /*0004*/ 	.word	0x00000081


	//----- nvinfo : EIATTR_KPARAM_INFO
	.align		4
.L_16:
        /*0008*/ 	.byte	0x04, 0x17
        /*000a*/ 	.short	(.L_18 - .L_17)
.L_17:
        /*000c*/ 	.word	0x00000000
        /*0010*/ 	.short	0x000a
        /*0012*/ 	.short	0x0048
        /*0014*/ 	.byte	0x00, 0xf4, 0x21, 0x00


	//----- nvinfo : EIATTR_KPARAM_INFO
	.align		4
.L_18:
        /*0018*/ 	.byte	0x04, 0x17
        /*001a*/ 	.short	(.L_20 - .L_19)
.L_19:
        /*001c*/ 	.word	0x00000000
        /*0020*/ 	.short	0x0009
        /*0022*/ 	.short	0x0040
        /*0024*/ 	.byte	0x00, 0xf4, 0x21, 0x00


	//----- nvinfo : EIATTR_KPARAM_INFO
	.align		4
.L_20:
        /*0028*/ 	.byte	0x04, 0x17
        /*002a*/ 	.short	(.L_22 - .L_21)
.L_21:
        /*002c*/ 	.word	0x00000000
        /*0030*/ 	.short	0x0008
        /*0032*/ 	.short	0x0038
        /*0034*/ 	.byte	0x00, 0xf0, 0x21, 0x00


	//----- nvinfo : EIATTR_KPARAM_INFO
	.align		4
.L_22:
        /*0038*/ 	.byte	0x04, 0x17
        /*003a*/ 	.short	(.L_24 - .L_23)
.L_23:
        /*003c*/ 	.word	0x00000000
        /*0040*/ 	.short	0x0007
        /*0042*/ 	.short	0x0030
        /*0044*/ 	.byte	0x00, 0xf0, 0x21, 0x00


	//----- nvinfo : EIATTR_KPARAM_INFO
	.align		4
.L_24:
        /*0048*/ 	.byte	0x04, 0x17
        /*004a*/ 	.short	(.L_26 - .L_25)
.L_25:
        /*004c*/ 	.word	0x00000000
        /*0050*/ 	.short	0x0006
        /*0052*/ 	.short	0x0028
        /*0054*/ 	.byte	0x00, 0xf0, 0x21, 0x00


	//----- nvinfo : EIATTR_KPARAM_INFO
	.align		4
.L_26:
        /*0058*/ 	.byte	0x04, 0x17
        /*005a*/ 	.short	(.L_28 - .L_27)
.L_27:
        /*005c*/ 	.word	0x00000000
        /*0060*/ 	.short	0x0005
        /*0062*/ 	.short	0x0020
        /*0064*/ 	.byte	0x00, 0xf0, 0x11, 0x00


	//----- nvinfo : EIATTR_KPARAM_INFO
	.align		4
.L_28:
        /*0068*/ 	.byte	0x04, 0x17
        /*006a*/ 	.short	(.L_30 - .L_29)
.L_29:
        /*006c*/ 	.word	0x00000000
        /*0070*/ 	.short	0x0004
        /*0072*/ 	.short	0x001c
        /*0074*/ 	.byte	0x00, 0xf0, 0x11, 0x00


	//----- nvinfo : EIATTR_KPARAM_INFO
	.align		4
.L_30:
        /*0078*/ 	.byte	0x04, 0x17
        /*007a*/ 	.short	(.L_32 - .L_31)
.L_31:
        /*007c*/ 	.word	0x00000000
        /*0080*/ 	.short	0x0003
        /*0082*/ 	.short	0x0018
        /*0084*/ 	.byte	0x00, 0xf0, 0x11, 0x00


	//----- nvinfo : EIATTR_KPARAM_INFO
	.align		4
.L_32:
        /*0088*/ 	.byte	0x04, 0x17
        /*008a*/ 	.short	(.L_34 - .L_33)
.L_33:
        /*008c*/ 	.word	0x00000000
        /*0090*/ 	.short	0x0002
        /*0092*/ 	.short	0x0010
        /*0094*/ 	.byte	0x00, 0xf4, 0x21, 0x00


	//----- nvinfo : EIATTR_KPARAM_INFO
	.align		4
.L_34:
        /*0098*/ 	.byte	0x04, 0x17
        /*009a*/ 	.short	(.L_36 - .L_35)
.L_35:
        /*009c*/ 	.word	0x00000000
        /*00a0*/ 	.short	0x0001
        /*00a2*/ 	.short	0x0008
        /*00a4*/ 	.byte	0x00, 0xf4, 0x21, 0x00


	//----- nvinfo : EIATTR_KPARAM_INFO
	.align		4
.L_36:
        /*00a8*/ 	.byte	0x04, 0x17
        /*00aa*/ 	.short	(.L_38 - .L_37)
.L_37:
        /*00ac*/ 	.word	0x00000000
        /*00b0*/ 	.short	0x0000
        /*00b2*/ 	.short	0x0000
        /*00b4*/ 	.byte	0x00, 0xf4, 0x21, 0x00


	//----- nvinfo : EIATTR_AT_ENTRY_FRAGMENTS
	.align		4
.L_38:
        /*00b8*/ 	.byte	0x04, 0x4f
        /*00ba*/ 	.short	(.L_40 - .L_39)


	//   ....[0]....
.L_39:
        /*00bc*/ 	.word	0x00000004


	//----- nvinfo : EIATTR_RESERVED_SMEM_USED
	.align		4
.L_40:
        /*00c0*/ 	.byte	0x01, 0x41
	.zero		2


	//----- nvinfo : EIATTR_SPARSE_MMA_MASK
	.align		4
        /*00c4*/ 	.byte	0x03, 0x50
        /*00c6*/ 	.short	0x0000


	//----- nvinfo : EIATTR_TCGEN05_1CTA_USED
	.align		4
        /*00c8*/ 	.byte	0x01, 0x51
	.zero		2


	//----- nvinfo : EIATTR_MAXREG_COUNT
	.align		4
        /*00cc*/ 	.byte	0x03, 0x1b
        /*00ce*/ 	.short	0x00ff


	//----- nvinfo : EIATTR_NUM_BARRIERS
	.align		4
        /*00d0*/ 	.byte	0x02, 0x4c
        /*00d2*/ 	.byte	0x01
	.zero		1


	//----- nvinfo : EIATTR_INT_WARP_WIDE_INSTR_OFFSETS
	.align		4
        /*00d4*/ 	.byte	0x04, 0x31
        /*00d6*/ 	.short	(.L_42 - .L_41)


	//   ....[0]....
.L_41:
        /*00d8*/ 	.word	0x00001750


	//   ....[1]....
        /*00dc*/ 	.word	0x00001770


	//   ....[2]....
        /*00e0*/ 	.word	0x000017f0


	//   ....[3]....
        /*00e4*/ 	.word	0x00001bf0


	//   ....[4]....
        /*00e8*/ 	.word	0x00001c00


	//   ....[5]....
        /*00ec*/ 	.word	0x00001c50


	//   ....[6]....
        /*00f0*/ 	.word	0x00001c60


	//   ....[7]....
        /*00f4*/ 	.word	0x00002080


	//   ....[8]....
        /*00f8*/ 	.word	0x00002090


	//   ....[9]....
        /*00fc*/ 	.word	0x00002210


	//   ....[10]....
        /*0100*/ 	.word	0x00002260


	//   ....[11]....
        /*0104*/ 	.word	0x00002290


	//   ....[12]....
        /*0108*/ 	.word	0x000022c0


	//   ....[13]....
        /*010c*/ 	.word	0x00002780


	//   ....[14]....
        /*0110*/ 	.word	0x00002790


	//   ....[15]....
        /*0114*/ 	.word	0x00002b20


	//   ....[16]....
        /*0118*/ 	.word	0x00002b30


	//   ....[17]....
        /*011c*/ 	.word	0x000032a0


	//   ....[18]....
        /*0120*/ 	.word	0x000032f0


	//----- nvinfo : EIATTR_COOP_GROUP_MASK_REGIDS
	.align		4
.L_42:
        /*0124*/ 	.byte	0x04, 0x29
        /*0126*/ 	.short	(.L_44 - .L_43)


	//   ....[0]....
.L_43:
        /*0128*/ 	.word	0xffffffff


	//   ....[1]....
        /*012c*/ 	.word	0xffffffff


	//   ....[2]....
        /*0130*/ 	.word	0xffffffff


	//   ....[3]....
        /*0134*/ 	.word	0xffffffff


	//   ....[4]....
        /*0138*/ 	.word	0xffffffff


	//   ....[5]....
        /*013c*/ 	.word	0xffffffff


	//   ....[6]....
        /*0140*/ 	.word	0xffffffff


	//   ....[7]....
        /*0144*/ 	.word	0xffffffff


	//   ....[8]....
        /*0148*/ 	.word	0xffffffff


	//   ....[9]....
        /*014c*/ 	.word	0xffffffff


	//----- nvinfo : EIATTR_COOP_GROUP_INSTR_OFFSETS
	.align		4
.L_44:
        /*0150*/ 	.byte	0x04, 0x28
        /*0152*/ 	.short	(.L_46 - .L_45)


	//   ....[0]....
.L_45:
        /*0154*/ 	.word	0x00000050


	//   ....[1]....
        /*0158*/ 	.word	0x00000310


	//   ....[2]....
        /*015c*/ 	.word	0x00000500


	//   ....[3]....
        /*0160*/ 	.word	0x000009a0


	//   ....[4]....
        /*0164*/ 	.word	0x00000ae0


	//   ....[5]....
        /*0168*/ 	.word	0x00000fe0


	//   ....[6]....
        /*016c*/ 	.word	0x00001120


	//   ....[7]....
        /*0170*/ 	.word	0x00001610


	//   ....[8]....
        /*0174*/ 	.word	0x00003130


	//   ....[9]....
        /*0178*/ 	.word	0x000033a0


	//----- nvinfo : EIATTR_VRC_CTA_INIT_COUNT
	.align		4
.L_46:
        /*017c*/ 	.byte	0x02, 0x4a
        /*017e*/ 	.byte	0x80
	.zero		1


	//----- nvinfo : EIATTR_MBARRIER_INSTR_OFFSETS
	.align		4
        /*0180*/ 	.byte	0x04, 0x39
        /*0182*/ 	.short	(.L_48 - .L_47)


	//   ....[0]....
.L_47:
        /*0184*/ 	.word	0x00001810
        /*0188*/ 	.word	0x000000ff
        /*018c*/ 	.word	0x00060000
        /*0190*/ 	.short	0x0100
        /*0192*/ 	.byte	0x0b
	.zero		1


	//   ....[1]....
        /*0194*/ 	.word	0x00001820
        /*0198*/ 	.word	0x000000ff
        /*019c*/ 	.word	0x00060020
        /*01a0*/ 	.short	0x0100
        /*01a2*/ 	.byte	0x0b
	.zero		1


	//   ....[2]....
        /*01a4*/ 	.word	0x000018d0
        /*01a8*/ 	.word	0x000000ff
        /*01ac*/ 	.word	0x00060008
        /*01b0*/ 	.short	0x0100
        /*01b2*/ 	.byte	0x0b
	.zero		1


	//   ....[3]....
        /*01b4*/ 	.word	0x000018e0
        /*01b8*/ 	.word	0x000000ff
        /*01bc*/ 	.word	0x00060028
        /*01c0*/ 	.short	0x0100
        /*01c2*/ 	.byte	0x0b
	.zero		1


	//   ....[4]....
        /*01c4*/ 	.word	0x000019c0
        /*01c8*/ 	.word	0x000000ff
        /*01cc*/ 	.word	0x00060010
        /*01d0*/ 	.short	0x0100
        /*01d2*/ 	.byte	0x0b
	.zero		1


	//   ....[5]....
        /*01d4*/ 	.word	0x000019d0
        /*01d8*/ 	.word	0x000000ff
        /*01dc*/ 	.word	0x00060030
        /*01e0*/ 	.short	0x0100
        /*01e2*/ 	.byte	0x0b
	.zero		1


	//   ....[6]....
        /*01e4*/ 	.word	0x00001ae0
        /*01e8*/ 	.word	0x000000ff
        /*01ec*/ 	.word	0x00060018
        /*01f0*/ 	.short	0x0100
        /*01f2*/ 	.byte	0x0b
	.zero		1


	//   ....[7]....
        /*01f4*/ 	.word	0x00001af0
        /*01f8*/ 	.word	0x000000ff
        /*01fc*/ 	.word	0x00060038
        /*0200*/ 	.short	0x0100
        /*0202*/ 	.byte	0x0b
	.zero		1


	//   ....[8]....
        /*0204*/ 	.word	0x00001cf0
        /*0208*/ 	.word	0x000000ff
        /*020c*/ 	.word	0x00060000
        /*0210*/ 	.short	0x010a
        /*0212*/ 	.byte	0x0b
	.zero		1


	//   ....[9]....
        /*0214*/ 	.word	0x000020e0
        /*0218*/ 	.word	0x000000ff
        /*021c*/ 	.word	0x00060020
        /*0220*/ 	.short	0x010a
        /*0222*/ 	.byte	0x0b
	.zero		1


	//   ....[10]....
        /*0224*/ 	.word	0x00002340
        /*0228*/ 	.word	0x000000ff
        /*022c*/ 	.word	0x00060000
        /*0230*/ 	.short	0x010a
        /*0232*/ 	.byte	0x2a
	.zero		1


	//   ....[11]....
        /*0234*/ 	.word	0x000027d0
        /*0238*/ 	.word	0x000000ff
        /*023c*/ 	.word	0x00060020
        /*0240*/ 	.short	0x010a
        /*0242*/ 	.byte	0x2a
	.zero		1


	//   ....[12]....
        /*0244*/ 	.word	0x000028a0
        /*0248*/ 	.word	0x000000ff
        /*024c*/ 	.word	0x00060000
        /*0250*/ 	.short	0x0108
        /*0252*/ 	.byte	0x0b
	.zero		1


	//   ....[13]....
        /*0254*/ 	.word	0x000028b0
        /*0258*/ 	.word	0x000000ff
        /*025c*/ 	.word	0x00060020
        /*0260*/ 	.short	0x0108
        /*0262*/ 	.byte	0x0b
	.zero		1


	//   ....[14]....
        /*0264*/ 	.word	0x00002900
        /*0268*/ 	.word	0x000000ff
        /*026c*/ 	.word	0x00060008
        /*0270*/ 	.short	0x0108
        /*0272*/ 	.byte	0x0b
	.zero		1


	//   ....[15]....
        /*0274*/ 	.word	0x00002910
        /*0278*/ 	.word	0x000000ff
        /*027c*/ 	.word	0x00060028
        /*0280*/ 	.short	0x0108
        /*0282*/ 	.byte	0x0b
	.zero		1


	//   ....[16]....
        /*0284*/ 	.word	0x00002960
        /*0288*/ 	.word	0x000000ff
        /*028c*/ 	.word	0x00060010
        /*0290*/ 	.short	0x0108
        /*0292*/ 	.byte	0x0b
	.zero		1


	//   ....[17]....
        /*0294*/ 	.word	0x00002970
        /*0298*/ 	.word	0x000000ff
        /*029c*/ 	.word	0x00060030
        /*02a0*/ 	.short	0x0108
        /*02a2*/ 	.byte	0x0b
	.zero		1


	//   ....[18]....
        /*02a4*/ 	.word	0x000029c0
        /*02a8*/ 	.word	0x000000ff
        /*02ac*/ 	.word	0x00060018
        /*02b0*/ 	.short	0x0108
        /*02b2*/ 	.byte	0x0b
	.zero		1


	//   ....[19]....
        /*02b4*/ 	.word	0x000029d0
        /*02b8*/ 	.word	0x000000ff
        /*02bc*/ 	.word	0x00060038
        /*02c0*/ 	.short	0x0108
        /*02c2*/ 	.byte	0x0b
	.zero		1


	//   ....[20]....
        /*02c4*/ 	.word	0x000033c0
        /*02c8*/ 	.word	0x000000ff
        /*02cc*/ 	.word	0x00060000
        /*02d0*/ 	.short	0x010a
        /*02d2*/ 	.byte	0x0b
	.zero		1


	//   ....[21]....
        /*02d4*/ 	.word	0x000033f0
        /*02d8*/ 	.word	0x000000ff
        /*02dc*/ 	.word	0x00060020
        /*02e0*/ 	.short	0x010a
        /*02e2*/ 	.byte	0x0b
	.zero		1


	//   ....[22]....
        /*02e4*/ 	.word	0x00003420
        /*02e8*/ 	.word	0x000000ff
        /*02ec*/ 	.word	0x00060000
        /*02f0*/ 	.short	0x010a
        /*02f2*/ 	.byte	0x2a
	.zero		1


	//   ....[23]....
        /*02f4*/ 	.word	0x00003450
        /*02f8*/ 	.word	0x000000ff
        /*02fc*/ 	.word	0x00060020
        /*0300*/ 	.short	0x010a
        /*0302*/ 	.byte	0x2a
	.zero		1


	//----- nvinfo : EIATTR_NUM_MBARRIERS
	.align		4
.L_48:
        /*0304*/ 	.byte	0x03, 0x38
        /*0306*/ 	.short	0x0008


	//----- nvinfo : EIATTR_EXIT_INSTR_OFFSETS
	.align		4
        /*0308*/ 	.byte	0x04, 0x1c
        /*030a*/ 	.short	(.L_50 - .L_49)


	//   ....[0]....
.L_49:
        /*030c*/ 	.word	0x000033b0


	//----- nvinfo : EIATTR_REQNTID
	.align		4
.L_50:
        /*0310*/ 	.byte	0x04, 0x10
        /*0312*/ 	.short	(.L_52 - .L_51)
.L_51:
        /*0314*/ 	.word	0x00000100
        /*0318*/ 	.word	0x00000001
        /*031c*/ 	.word	0x00000001


	//----- nvinfo : EIATTR_CRS_STACK_SIZE
	.align		4
.L_52:
        /*0320*/ 	.byte	0x04, 0x1e
        /*0322*/ 	.short	(.L_54 - .L_53)
.L_53:
        /*0324*/ 	.word	0x00000000


	//----- nvinfo : EIATTR_CBANK_PARAM_SIZE
	.align		4
.L_54:
        /*0328*/ 	.byte	0x03, 0x19
        /*032a*/ 	.short	0x0050


	//----- nvinfo : EIATTR_PARAM_CBANK
	.align		4
        /*032c*/ 	.byte	0x04, 0x0a
        /*032e*/ 	.short	(.L_56 - .L_55)
	.align		4
.L_55:
        /*0330*/ 	.word	index@(.nv.constant0.gluon_tcgen05)
        /*0334*/ 	.short	0x0380
        /*0336*/ 	.short	0x0050


	//----- nvinfo : EIATTR_SW_WAR
	.align		4
.L_56:
        /*0338*/ 	.byte	0x04, 0x36
        /*033a*/ 	.short	(.L_58 - .L_57)
.L_57:
        /*033c*/ 	.word	0x00000008
.L_58:


//--------------------- .nv.compat                --------------------------
	.section	.nv.compat,"",@"SHT_CUDA_COMPAT_INFO"
	.align	4
        /*0000*/ 	.byte	0x02, 0x02, 0x02, 0x00, 0x02, 0x05, 0x05, 0x00, 0x02, 0x03, 0x03, 0x00, 0x02, 0x06, 0x01, 0x00


//--------------------- .nv.callgraph             --------------------------
	.section	.nv.callgraph,"",@"SHT_CUDA_CALLGRAPH"
	.align	4
	.sectionentsize	8
	.align		4
        /*0000*/ 	.word	0x00000000
	.align		4
        /*0004*/ 	.word	0xffffffff
	.align		4
        /*0008*/ 	.word	0x00000000
	.align		4
        /*000c*/ 	.word	0xfffffffe
	.align		4
        /*0010*/ 	.word	0x00000000
	.align		4
        /*0014*/ 	.word	0xfffffffd
	.align		4
        /*0018*/ 	.word	0x00000000
	.align		4
        /*001c*/ 	.word	0xfffffffc


//--------------------- .text.gluon_tcgen05       --------------------------
	.section	.text.gluon_tcgen05,"ax",@progbits
	.align	128
        .global         gluon_tcgen05
        .type           gluon_tcgen05,@function
        .size           gluon_tcgen05,(.L_x_85 - gluon_tcgen05)
        .other          gluon_tcgen05,@"STO_CUDA_ENTRY STV_DEFAULT"
gluon_tcgen05:
.text.gluon_tcgen05:
[----:B------:R-:W1:Y:S01]  /*0000*/  LDC R1, c[0x0][0x37c] ;  /* 0x0000df00ff017b82 */ /* 0x000e620000000800 */
[----:B------:R-:W2:Y:S02]  /*0010*/  S2R R0, SR_TID.X ;  /* 0x0000000000007919 */ /* 0x000ea40000002100 */
[----:B--2---:R-:W-:-:S13]  /*0020*/  ISETP.GE.U32.AND P2, PT, R0, 0x20, PT ;  /* 0x000000200000780c */ /* 0x004fda0003f46070 */
[----:B------:R-:W-:Y:S05]  /*0030*/  @P2 BRA `(.L_x_0) ;  /* 0x0000000000b82947 */ /* 0x000fea0003800000 */
[----:B------:R-:W2:Y:S01]  /*0040*/  S2UR UR6, SR_CgaCtaId ;  /* 0x00000000000679c3 */ /* 0x000ea20000008800 */
[----:B------:R-:W-:Y:S01]  /*0050*/  NOP ;  /* 0x0000000000007918 */ /* 0x000fe20000000000 */
[----:B------:R-:W-:Y:S02]  /*0060*/  UMOV UR4, 0x40 ;  /* 0x0000004000047882 */ /* 0x000fe40000000000 */
[----:B--2---:R-:W-:-:S09]  /*0070*/  ULEA UR4, UR6, UR4, 0x18 ;  /* 0x0000000406047291 */ /* 0x004fd2000f8ec0ff */
[----:B------:R-:W2:Y:S01]  /*0080*/  LDS.U8 R2, [UR4] ;  /* 0x00000004ff027984 */ /* 0x000ea20008000000 */
[----:B------:R-:W-:Y:S02]  /*0090*/  UMOV UR4, 0x400 ;  /* 0x0000040000047882 */ /* 0x000fe40000000000 */
[----:B------:R-:W-:Y:S01]  /*00a0*/  ULEA UR4, UR6, UR4, 0x18 ;  /* 0x0000000406047291 */ /* 0x000fe2000f8ec0ff */
[----:B--2---:R-:W-:-:S13]  /*00b0*/  ISETP.NE.AND P0, PT, R2, RZ, PT ;  /* 0x000000ff0200720c */ /* 0x004fda0003f05270 */
[----:B------:R-:W-:Y:S05]  /*00c0*/  @P0 BRA `(.L_x_1) ;  /* 0x00000000007c0947 */ /* 0x000fea0003800000 */
[----:B------:R-:W-:-:S13]  /*00d0*/  ELECT P0, URZ, PT ;  /* 0x0000000000ff782f */ /* 0x000fda0003800000 */
[----:B------:R-:W-:Y:S05]  /*00e0*/  @!P0 BRA `(.L_x_2) ;  /* 0x0000000000848947 */ /* 0x000fea0003800000 */
[----:B------:R-:W-:Y:S01]  /*00f0*/  UMOV UR5, 0x8 ;  /* 0x0000000800057882 */ /* 0x000fe20000000000 */
[----:B------:R-:W-:Y:S02]  /*0100*/  IMAD.MOV.U32 R5, RZ, RZ, 0x1 ;  /* 0x00000001ff057424 */ /* 0x000fe400078e00ff */
[----:B------:R-:W-:Y:S02]  /*0110*/  IMAD.MOV.U32 R3, RZ, RZ, 0xff ;  /* 0x000000ffff037424 */ /* 0x000fe400078e00ff */
[----:B------:R-:W-:Y:S04]  /*0120*/  DEPBAR.LE SB2, 0x36 ;  /* 0x0000ad800000791a */ /* 0x000fe80000000000 */
[----:B------:R-:W2:Y:S02]  /*0130*/  UTCATOMSWS.FIND_AND_SET.ALIGN UP0, UR5, UR5 ;  /* 0x00000005000575e3 */ /* 0x000ea40008000800 */
[----:B--2---:R-:W-:-:S04]  /*0140*/  PLOP3.LUT P0, PT, PT, PT, UP0, 0x80, 0x8 ;  /* 0x000000000008781c */ /* 0x004fc80003f0f008 */
[----:B------:R-:W-:-:S04]  /*0150*/  SEL R2, RZ, 0xffffffff, !P0 ;  /* 0xffffffffff027807 */ /* 0x000fc80004000000 */
[----:B------:R-:W-:Y:S01]  /*0160*/  ISETP.NE.AND P0, PT, R2, RZ, PT ;  /* 0x000000ff0200720c */ /* 0x000fe20003f05270 */
[----:B------:R-:W-:-:S12]  /*0170*/  IMAD.U32 R2, RZ, RZ, UR5 ;  /* 0x00000005ff027e24 */ /* 0x000fd8000f8e00ff */
[----:B------:R-:W-:Y:S05]  /*0180*/  @P0 BRA `(.L_x_3) ;  /* 0x0000000000240947 */ /* 0x000fea0003800000 */
.L_x_4:
[----:B------:R-:W-:Y:S05]  /*0190*/  NANOSLEEP 0x64 ;  /* 0x000000640000795d */ /* 0x000fea0003800000 */
[----:B------:R-:W-:-:S05]  /*01a0*/  UMOV UR5, 0x8 ;  /* 0x0000000800057882 */ /* 0x000fca0000000000 */
[----:B------:R-:W-:Y:S04]  /*01b0*/  DEPBAR.LE SB2, 0x36 ;  /* 0x0000ad800000791a */ /* 0x000fe80000000000 */
[----:B------:R-:W2:Y:S02]  /*01c0*/  UTCATOMSWS.FIND_AND_SET.ALIGN UP0, UR5, UR5 ;  /* 0x00000005000575e3 */ /* 0x000ea40008000800 */
[----:B--2---:R-:W-:-:S04]  /*01d0*/  PLOP3.LUT P0, PT, PT, PT, UP0, 0x80, 0x8 ;  /* 0x000000000008781c */ /* 0x004fc80003f0f008 */
[----:B------:R-:W-:-:S04]  /*01e0*/  SEL R2, RZ, 0xffffffff, !P0 ;  /* 0xffffffffff027807 */ /* 0x000fc80004000000 */
[----:B------:R-:W-:Y:S01]  /*01f0*/  ISETP.NE.AND P0, PT, R2, RZ, PT ;  /* 0x000000ff0200720c */ /* 0x000fe20003f05270 */
[----:B------:R-:W-:-:S12]  /*0200*/  IMAD.U32 R2, RZ, RZ, UR5 ;  /* 0x00000005ff027e24 */ /* 0x000fd8000f8e00ff */
[----:B------:R-:W-:Y:S05]  /*0210*/  @!P0 BRA `(.L_x_4) ;  /* 0xfffffffc00dc8947 */ /* 0x000fea000383ffff */
.L_x_3:
[C---:B------:R-:W-:Y:S01]  /*0220*/  VIADD R4, R2.reuse, 0x10 ;  /* 0x0000001002047836 */ /* 0x040fe20000000000 */
[----:B------:R-:W-:Y:S01]  /*0230*/  UMOV UR5, 0x50 ;  /* 0x0000005000057882 */ /* 0x000fe20000000000 */
[----:B------:R-:W-:Y:S01]  /*0240*/  SHF.L.U32 R3, R3, R2, RZ ;  /* 0x0000000203037219 */ /* 0x000fe200000006ff */
[----:B------:R-:W-:Y:S01]  /*0250*/  ULEA UR5, UR6, UR5, 0x18 ;  /* 0x0000000506057291 */ /* 0x000fe2000f8ec0ff */
[----:B------:R-:W-:Y:S01]  /*0260*/  IMAD.SHL.U32 R2, R2, 0x20, RZ ;  /* 0x0000002002027824 */ /* 0x000fe200078e00ff */
[----:B------:R-:W-:-:S04]  /*0270*/  SHF.L.U32 R4, R5, R4, RZ ;  /* 0x0000000405047219 */ /* 0x000fc800000006ff */
[----:B------:R-:W-:-:S05]  /*0280*/  LOP3.LUT R3, R4, R3, RZ, 0xfc, !PT ;  /* 0x0000000304037212 */ /* 0x000fca00078efcff */
[----:B------:R2:W-:Y:S04]  /*0290*/  ATOMS.OR RZ, [UR5], R3 ;  /* 0x00000003ffff798c */ /* 0x0005e8000b000005 */
[----:B------:R2:W-:Y:S01]  /*02a0*/  STS [UR4], R2 ;  /* 0x00000002ff007988 */ /* 0x0005e20008000804 */
[----:B------:R-:W-:Y:S05]  /*02b0*/  BRA `(.L_x_2) ;  /* 0x0000000000107947 */ /* 0x000fea0003800000 */
.L_x_1:
[----:B------:R-:W-:Y:S01]  /*02c0*/  IMAD.MOV.U32 R3, RZ, RZ, -0x1 ;  /* 0xffffffffff037424 */ /* 0x000fe200078e00ff */
[----:B------:R-:W-:-:S04]  /*02d0*/  MOV R2, 0x300 ;  /* 0x0000030000027802 */ /* 0x000fc80000000f00 */
[----:B------:R2:W-:Y:S03]  /*02e0*/  STS [UR4], R3 ;  /* 0x00000003ff007988 */ /* 0x0005e60008000804 */
[----:B-12---:R-:W-:Y:S05]  /*02f0*/  CALL.REL.NOINC `($__internal_1_$__cuda_sm10x_tcgen05_guardrail_trap_phase_invalid_during_alloc) ;  /* 0x00000030006c7944 */ /* 0x006fea0003c00000 */
.L_x_2:
[----:B------:R-:W-:Y:S05]  /*0300*/  WARPSYNC.ALL ;  /* 0x0000000000007948 */ /* 0x000fea0003800000 */
[----:B------:R-:W-:Y:S01]  /*0310*/  NOP ;  /* 0x0000000000007918 */ /* 0x000fe20000000000 */
.L_x_0:
[----:B------:R-:W3:Y:S08]  /*0320*/  S2UR UR4, SR_CgaCtaId ;  /* 0x00000000000479c3 */ /* 0x000ef00000008800 */
[----:B------:R-:W-:Y:S01]  /*0330*/  BAR.SYNC.DEFER_BLOCKING 0x0 ;  /* 0x0000000000007b1d */ /* 0x000fe20000010000 */
[----:B------:R-:W-:-:S05]  /*0340*/  LOP3.LUT R132, R0, 0xff, RZ, 0xc0, !PT ;  /* 0x000000ff00847812 */ /* 0x000fca00078ec0ff */
[----:B------:R-:W-:Y:S02]  /*0350*/  UMOV UR11, 0x400 ;  /* 0x00000400000b7882 */ /* 0x000fe40000000000 */
[----:B------:R-:W4:Y:S08]  /*0360*/  LDC R4, c[0x0][0x398] ;  /* 0x0000e600ff047b82 */ /* 0x000f300000000800 */
[----:B------:R-:W5:Y:S01]  /*0370*/  LDC R12, c[0x0][0x3a0] ;  /* 0x0000e800ff0c7b82 */ /* 0x000f620000000800 */
[----:B---3--:R-:W-:-:S07]  /*0380*/  ULEA UR11, UR4, UR11, 0x18 ;  /* 0x0000000b040b7291 */ /* 0x008fce000f8ec0ff */
[----:B------:R-:W3:Y:S02]  /*0390*/  S2UR UR7, SR_CTAID.Y ;  /* 0x00000000000779c3 */ /* 0x000ee40000002600 */
[----:B--2---:R-:W2:Y:S06]  /*03a0*/  LDS R3, [UR11] ;  /* 0x0000000bff037984 */ /* 0x004eac0008000800 */
[----:B------:R-:W-:Y:S06]  /*03b0*/  BAR.SYNC.DEFER_BLOCKING 0x0 ;  /* 0x0000000000007b1d */ /* 0x000fec0000010000 */
[----:B------:R-:W-:Y:S05]  /*03c0*/  @P2 BRA `(.L_x_5) ;  /* 0x0000000000182947 */ /* 0x000fea0003800000 */
[----:B------:R-:W-:Y:S01]  /*03d0*/  ELECT P0, URZ, PT ;  /* 0x0000000000ff782f */ /* 0x000fe20003800000 */
[----:B------:R-:W-:Y:S01]  /*03e0*/  IMAD.MOV.U32 R2, RZ, RZ, 0x1 ;  /* 0x00000001ff027424 */ /* 0x000fe200078e00ff */
[----:B------:R-:W-:Y:S01]  /*03f0*/  UMOV UR5, 0x40 ;  /* 0x0000004000057882 */ /* 0x000fe20000000000 */
[----:B------:R-:W-:Y:S01]  /*0400*/  UVIRTCOUNT.DEALLOC.SMPOOL 0x80 ;  /* 0x000000800000784c */ /* 0x000fe20000000000 */
[----:B------:R-:W-:-:S09]  /*0410*/  ULEA UR5, UR4, UR5, 0x18 ;  /* 0x0000000504057291 */ /* 0x000fd2000f8ec0ff */
[----:B------:R5:W-:Y:S03]  /*0420*/  @P0 STS.U8 [UR5], R2 ;  /* 0x00000002ff000988 */ /* 0x000be60008000005 */
.L_x_5:
[----:B------:R-:W5:Y:S01]  /*0430*/  S2UR UR4, SR_CTAID.Z ;  /* 0x00000000000479c3 */ /* 0x000f620000002700 */
[----:B------:R-:W4:Y:S01]  /*0440*/  LDCU UR5, c[0x0][0x370] ;  /* 0x00006e00ff0577ac */ /* 0x000f220008000800 */
[----:B------:R-:W-:Y:S01]  /*0450*/  ISETP.GE.U32.AND P0, PT, R132, 0x20, PT ;  /* 0x000000208400780c */ /* 0x000fe20003f06070 */
[----:B----4-:R-:W-:Y:S01]  /*0460*/  VIADD R4, R4, 0xffffffff ;  /* 0xffffffff04047836 */ /* 0x010fe20000000000 */
[C---:B------:R-:W-:Y:S01]  /*0470*/  ISETP.NE.U32.AND P3, PT, R132.reuse, RZ, PT ;  /* 0x000000ff8400720c */ /* 0x040fe20003f65070 */
[----:B------:R-:W5:Y:S01]  /*0480*/  LDCU UR6, c[0x0][0x374] ;  /* 0x00006e80ff0677ac */ /* 0x000f620008000800 */
[----:B------:R-:W-:Y:S01]  /*0490*/  LEA R10, R132, UR11, 0x2 ;  /* 0x0000000b840a7c11 */ /* 0x000fe2000f8e10ff */
[----:B-----5:R-:W-:Y:S01]  /*04a0*/  VIADD R11, R12, 0xffffffff ;  /* 0xffffffff0c0b7836 */ /* 0x020fe20000000000 */
[----:B------:R-:W4:Y:S01]  /*04b0*/  S2UR UR15, SR_CTAID.X ;  /* 0x00000000000f79c3 */ /* 0x000f220000002500 */
[----:B------:R-:W5:Y:S01]  /*04c0*/  LDCU.64 UR12, c[0x0][0x3c0] ;  /* 0x00007800ff0c77ac */ /* 0x000f620008000a00 */
[----:B--2---:R-:W-:Y:S01]  /*04d0*/  R2UR UR10, R3 ;  /* 0x00000000030a72ca */ /* 0x004fe200000e0000 */
[----:B------:R-:W-:Y:S04]  /*04e0*/  BSSY.RECONVERGENT B0, `(.L_x_6) ;  /* 0x0000011000007945 */ /* 0x000fe80003800200 */
[----:B------:R2:W-:Y:S01]  /*04f0*/  @!P0 STS [R10], RZ ;  /* 0x000000ff0a008388 */ /* 0x0005e20000000800 */
[----:B------:R-:W-:-:S03]  /*0500*/  NOP ;  /* 0x0000000000007918 */ /* 0x000fc60000000000 */
[----:B------:R2:W-:Y:S01]  /*0510*/  @!P3 STS [UR11+0x24], R4 ;  /* 0x00002404ff00b988 */ /* 0x0005e2000800080b */
[----:B---3--:R-:W-:-:S03]  /*0520*/  UIMAD UR4, UR4, UR6, UR7 ;  /* 0x00000006040472a4 */ /* 0x008fc6000f8e0207 */
[----:B------:R2:W-:Y:S01]  /*0530*/  @!P3 STS [UR11+0x20], R11 ;  /* 0x0000200bff00b988 */ /* 0x0005e2000800080b */
[----:B----4-:R-:W-:-:S04]  /*0540*/  UIMAD UR4, UR4, UR5, UR15 ;  /* 0x00000005040472a4 */ /* 0x010fc8000f8e020f */
[----:B------:R-:W-:-:S04]  /*0550*/  UIMAD UR4, UR4, 0x180, URZ ;  /* 0x00000180040478a4 */ /* 0x000fc8000f8e02ff */
[----:B-----5:R-:W-:-:S04]  /*0560*/  UIADD3 UR8, UP0, UPT, UR4, UR12, URZ ;  /* 0x0000000c04087290 */ /* 0x020fc8000ff1e0ff */
[----:B------:R-:W-:Y:S01]  /*0570*/  ULEA.HI.X.SX32 UR9, UR4, UR13, 0x1, UP0 ;  /* 0x0000000d04097291 */ /* 0x000fe200080f0eff */
[----:B--2---:R-:W-:Y:S11]  /*0580*/  @P3 BRA `(.L_x_7) ;  /* 0x0000000000183947 */ /* 0x004ff60003800000 */
[----:B------:R-:W2:Y:S01]  /*0590*/  LDS R2, [UR11+0x8] ;  /* 0x0000080bff027984 */ /* 0x000ea20008000800 */
[----:B------:R-:W3:Y:S01]  /*05a0*/  LDC.64 R6, c[0x0][0x380] ;  /* 0x0000e000ff067b82 */ /* 0x000ee20000000a00 */
[----:B------:R-:W-:Y:S02]  /*05b0*/  IMAD.MOV.U32 R3, RZ, RZ, 0x70 ;  /* 0x00000070ff037424 */ /* 0x000fe400078e00ff */
[----:B---3--:R3:W-:Y:S03]  /*05c0*/  STS.64 [UR11], R6 ;  /* 0x00000006ff007988 */ /* 0x0087e60008000a0b */
[----:B--2---:R-:W-:-:S05]  /*05d0*/  LOP3.LUT R2, R2, 0x10, R3, 0xd8, !PT ;  /* 0x0000001002027812 */ /* 0x004fca00078ed803 */
[----:B------:R3:W-:Y:S02]  /*05e0*/  STS [UR11+0x8], R2 ;  /* 0x00000802ff007988 */ /* 0x0007e4000800080b */
.L_x_7:
[----:B------:R-:W-:Y:S05]  /*05f0*/  BSYNC.RECONVERGENT B0 ;  /* 0x0000000000007941 */ /* 0x000fea0003800200 */
.L_x_6:
[----:B------:R-:W-:Y:S04]  /*0600*/  BSSY.RECONVERGENT B0, `(.L_x_8) ;  /* 0x000000a000007945 */ /* 0x000fe80003800200 */
[----:B------:R-:W-:Y:S05]  /*0610*/  @P3 BRA `(.L_x_9) ;  /* 0x0000000000203947 */ /* 0x000fea0003800000 */
[----:B---3--:R-:W2:Y:S01]  /*0620*/  LDS R2, [UR11+0x34] ;  /* 0x0000340bff027984 */ /* 0x008ea20008000800 */
[----:B------:R-:W-:Y:S02]  /*0630*/  IMAD.MOV.U32 R3, RZ, RZ, 0x3f000000 ;  /* 0x3f000000ff037424 */ /* 0x000fe400078e00ff */
[----:B------:R-:W-:Y:S01]  /*0640*/  @!P3 IMAD.MOV.U32 R5, RZ, RZ, 0x7f ;  /* 0x0000007fff05b424 */ /* 0x000fe200078e00ff */
[----:B------:R-:W3:Y:S02]  /*0650*/  @!P3 LDS R6, [UR11+0x38] ;  /* 0x0000380bff06b984 */ /* 0x000ee40008000800 */
[----:B--2---:R-:W-:Y:S02]  /*0660*/  LOP3.LUT R2, R2, 0xff000000, R3, 0xb8, !PT ;  /* 0xff00000002027812 */ /* 0x004fe400078eb803 */
[----:B---3--:R-:W-:-:S03]  /*0670*/  @!P3 LOP3.LUT R3, R6, 0xff, R5, 0xb8, !PT ;  /* 0x000000ff0603b812 */ /* 0x008fc600078eb805 */
[----:B------:R2:W-:Y:S04]  /*0680*/  STS [UR11+0x34], R2 ;  /* 0x00003402ff007988 */ /* 0x0005e8000800080b */
[----:B------:R2:W-:Y:S02]  /*0690*/  @!P3 STS [UR11+0x38], R3 ;  /* 0x00003803ff00b988 */ /* 0x0005e4000800080b */
.L_x_9:
[----:B------:R-:W-:Y:S05]  /*06a0*/  BSYNC.RECONVERGENT B0 ;  /* 0x0000000000007941 */ /* 0x000fea0003800200 */
.L_x_8:
[----:B------:R-:W-:Y:S04]  /*06b0*/  BSSY.RECONVERGENT B0, `(.L_x_10) ;  /* 0x000000e000007945 */ /* 0x000fe80003800200 */
[----:B------:R-:W-:Y:S05]  /*06c0*/  @P3 BRA `(.L_x_11) ;  /* 0x0000000000303947 */ /* 0x000fea0003800000 */
[----:B--2---:R-:W2:Y:S01]  /*06d0*/  LDS R3, [UR11+0x34] ;  /* 0x0000340bff037984 */ /* 0x004ea20008000800 */
[----:B------:R-:W4:Y:S03]  /*06e0*/  LDC.64 R8, c[0x0][0x3a8] ;  /* 0x0000ea00ff087b82 */ /* 0x000f260000000a00 */
[----:B---3--:R-:W3:Y:S01]  /*06f0*/  LDS R2, [UR11+0x1c] ;  /* 0x00001c0bff027984 */ /* 0x008ee20008000800 */
[C---:B----4-:R-:W-:Y:S01]  /*0700*/  SHF.L.U64.HI R6, R8.reuse, 0x1, R9 ;  /* 0x0000000108067819 */ /* 0x050fe20000010209 */
[----:B------:R-:W-:-:S03]  /*0710*/  IMAD.SHL.U32 R5, R8, 0x2, RZ ;  /* 0x0000000208057824 */ /* 0x000fc600078e00ff */
[--C-:B------:R-:W-:Y:S02]  /*0720*/  SHF.R.U32.HI R7, RZ, 0x4, R6.reuse ;  /* 0x00000004ff077819 */ /* 0x100fe40000011606 */
[----:B------:R-:W-:-:S05]  /*0730*/  SHF.R.U64 R5, R5, 0x4, R6 ;  /* 0x0000000405057819 */ /* 0x000fca0000001206 */
[----:B------:R4:W-:Y:S01]  /*0740*/  STS [UR11+0xc], R5 ;  /* 0x00000c05ff007988 */ /* 0x0009e2000800080b */
[----:B--2---:R-:W-:Y:S02]  /*0750*/  LOP3.LUT R3, R3, 0x7, RZ, 0xb8, !PT ;  /* 0x0000000703037812 */ /* 0x004fe400078eb8ff */
[----:B---3--:R-:W-:-:S03]  /*0760*/  LOP3.LUT R2, R2, 0xf, R7, 0xb8, !PT ;  /* 0x0000000f02027812 */ /* 0x008fc600078eb807 */
[----:B------:R4:W-:Y:S04]  /*0770*/  STS [UR11+0x34], R3 ;  /* 0x00003403ff007988 */ /* 0x0009e8000800080b */
[----:B------:R4:W-:Y:S02]  /*0780*/  STS [UR11+0x1c], R2 ;  /* 0x00001c02ff007988 */ /* 0x0009e4000800080b */
.L_x_11:
[----:B------:R-:W-:Y:S05]  /*0790*/  BSYNC.RECONVERGENT B0 ;  /* 0x0000000000007941 */ /* 0x000fea0003800200 */
.L_x_10:
[----:B------:R-:W-:Y:S04]  /*07a0*/  BSSY.RECONVERGENT B1, `(.L_x_12) ;  /* 0x000001a000017945 */ /* 0x000fe80003800200 */
[----:B------:R-:W-:Y:S04]  /*07b0*/  BSSY.RELIABLE B0, `(.L_x_13) ;  /* 0x0000015000007945 */ /* 0x000fe80003800100 */
[----:B------:R-:W-:Y:S05]  /*07c0*/  @P3 BRA `(.L_x_14) ;  /* 0x0000000000203947 */ /* 0x000fea0003800000 */
[----:B--234-:R-:W2:Y:S02]  /*07d0*/  LDS R2, [UR11+0x34] ;  /* 0x0000340bff027984 */ /* 0x01cea40008000800 */
[----:B--2---:R-:W-:-:S05]  /*07e0*/  LOP3.LUT R2, R2, 0x38, RZ, 0xb8, !PT ;  /* 0x0000003802027812 */ /* 0x004fca00078eb8ff */
[----:B------:R2:W-:Y:S01]  /*07f0*/  STS [UR11+0x34], R2 ;  /* 0x00003402ff007988 */ /* 0x0005e2000800080b */
[----:B------:R-:W-:Y:S05]  /*0800*/  @P3 BRA `(.L_x_15) ;  /* 0x0000000000203947 */ /* 0x000fea0003800000 */
[----:B--2---:R-:W2:Y:S01]  /*0810*/  LDS R2, [UR11+0x8] ;  /* 0x0000080bff027984 */ /* 0x004ea20008000800 */
[----:B------:R-:W-:-:S05]  /*0820*/  IMAD.MOV.U32 R3, RZ, RZ, 0x780 ;  /* 0x00000780ff037424 */ /* 0x000fca00078e00ff */
[----:B--2---:R-:W-:-:S05]  /*0830*/  LOP3.LUT R2, R2, 0x300, R3, 0xd8, !PT ;  /* 0x0000030002027812 */ /* 0x004fca00078ed803 */
[----:B------:R5:W-:Y:S02]  /*0840*/  STS [UR11+0x8], R2 ;  /* 0x00000802ff007988 */ /* 0x000be4000800080b */
.L_x_14:
[----:B------:R-:W-:Y:S05]  /*0850*/  @P3 BRA `(.L_x_16) ;  /* 0x0000000000283947 */ /* 0x000fea0003800000 */
[----:B--2345:R-:W2:Y:S02]  /*0860*/  LDS R2, [UR11+0x8] ;  /* 0x0000080bff027984 */ /* 0x03cea40008000800 */
[----:B--2---:R-:W-:-:S05]  /*0870*/  LOP3.LUT R2, R2, 0x1800, RZ, 0xb8, !PT ;  /* 0x0000180002027812 */ /* 0x004fca00078eb8ff */
[----:B------:R3:W-:Y:S02]  /*0880*/  STS [UR11+0x8], R2 ;  /* 0x00000802ff007988 */ /* 0x0007e4000800080b */
.L_x_15:
[----:B------:R-:W-:Y:S05]  /*0890*/  @P3 BREAK.RELIABLE B0 ;  /* 0x0000000000003942 */ /* 0x000fea0003800100 */
[----:B------:R-:W-:Y:S05]  /*08a0*/  @P3 BRA `(.L_x_17) ;  /* 0x0000000000243947 */ /* 0x000fea0003800000 */
[----:B------:R-:W4:Y:S01]  /*08b0*/  LDS R3, [UR11+0x8] ;  /* 0x0000080bff037984 */ /* 0x000f220008000800 */
[----:B--23--:R-:W-:-:S05]  /*08c0*/  IMAD.MOV.U32 R2, RZ, RZ, 0x6000 ;  /* 0x00006000ff027424 */ /* 0x00cfca00078e00ff */
[----:B----4-:R-:W-:-:S04]  /*08d0*/  LOP3.LUT R2, R3, 0x6000, R2, 0xd8, !PT ;  /* 0x0000600003027812 */ /* 0x010fc800078ed802 */
[----:B------:R-:W-:-:S05]  /*08e0*/  LOP3.LUT R2, R2, 0x400000, RZ, 0xb8, !PT ;  /* 0x0040000002027812 */ /* 0x000fca00078eb8ff */
[----:B------:R2:W-:Y:S02]  /*08f0*/  STS [UR11+0x8], R2 ;  /* 0x00000802ff007988 */ /* 0x0005e4000800080b */
.L_x_16:
[----:B------:R-:W-:Y:S05]  /*0900*/  BSYNC.RELIABLE B0 ;  /* 0x0000000000007941 */ /* 0x000fea0003800100 */
.L_x_13:
[----:B--2345:R-:W2:Y:S02]  /*0910*/  @!P3 LDS R2, [UR11+0x8] ;  /* 0x0000080bff02b984 */ /* 0x03cea40008000800 */
[----:B--2---:R-:W-:-:S05]  /*0920*/  @!P3 LOP3.LUT R2, R2, 0x8000, RZ, 0xb8, !PT ;  /* 0x000080000202b812 */ /* 0x004fca00078eb8ff */
[----:B------:R4:W-:Y:S02]  /*0930*/  @!P3 STS [UR11+0x8], R2 ;  /* 0x00000802ff00b988 */ /* 0x0009e4000800080b */
.L_x_17:
[----:B------:R-:W-:Y:S05]  /*0940*/  BSYNC.RECONVERGENT B1 ;  /* 0x0000000000017941 */ /* 0x000fea0003800200 */
.L_x_12:
[----:B------:R-:W-:Y:S05]  /*0950*/  WARPSYNC.ALL ;  /* 0x0000000000007948 */ /* 0x000fea0003800000 */
[----:B------:R-:W-:Y:S01]  /*0960*/  NOP ;  /* 0x0000000000007918 */ /* 0x000fe20000000000 */
[----:B------:R-:W-:Y:S05]  /*0970*/  @P0 BRA `(.L_x_18) ;  /* 0x0000000000300947 */ /* 0x000fea0003800000 */
[----:B--234-:R-:W2:Y:S01]  /*0980*/  S2R R2, SR_LANEID ;  /* 0x0000000000027919 */ /* 0x01cea20000000000 */
[----:B------:R-:W-:Y:S05]  /*0990*/  WARPSYNC.ALL ;  /* 0x0000000000007948 */ /* 0x000fea0003800000 */
[----:B------:R-:W-:Y:S01]  /*09a0*/  NOP ;  /* 0x0000000000007918 */ /* 0x000fe20000000000 */
[----:B--2---:R-:W-:-:S05]  /*09b0*/  IMAD.SHL.U32 R5, R2, 0x4, RZ ;  /* 0x0000000402057824 */ /* 0x004fca00078e00ff */
[----:B------:R-:W2:Y:S01]  /*09c0*/  LDS R7, [R5+UR11] ;  /* 0x0000000b05077984 */ /* 0x000ea20008000800 */
[----:B------:R-:W-:-:S05]  /*09d0*/  IADD3 R2, P1, PT, R5, UR8, RZ ;  /* 0x0000000805027c10 */ /* 0x000fca000ff3e0ff */
[----:B------:R-:W-:-:S05]  /*09e0*/  IMAD.X R3, RZ, RZ, UR9, P1 ;  /* 0x00000009ff037e24 */ /* 0x000fca00088e06ff */
[----:B--2---:R5:W2:Y:S01]  /*09f0*/  ATOMG.E.EXCH.STRONG.GPU PT, RZ, [R2], R7 ;  /* 0x0000000702ff73a8 */ /* 0x004aa200041ee100 */
[----:B------:R-:W-:-:S04]  /*0a00*/  DEPBAR {5,4,3,2,1,0} ;  /* 0x0000003f0000791a */ /* 0x000fc80000000000 */
[----:B------:R-:W3:Y:S02]  /*0a10*/  CCTL.E.C.LDCU.IV.DEEP [UR8] ;  /* 0x0000000008007540 */ /* 0x000ee40009c08000 */
[----:B---3--:R5:W-:Y:S01]  /*0a20*/  UTMACCTL.IV [UR8] ;  /* 0x00000000080079b9 */ /* 0x008be20008000000 */
[----:B------:R-:W-:Y:S01]  /*0a30*/  NOP ;  /* 0x0000000000007918 */ /* 0x000fe20000000000 */
.L_x_18:
[----:B------:R-:W-:Y:S05]  /*0a40*/  @P0 BRA `(.L_x_19) ;  /* 0x00000000000c0947 */ /* 0x000fea0003800000 */
[----:B------:R0:W-:Y:S01]  /*0a50*/  UTMACMDFLUSH ;  /* 0x00000000000079b7 */ /* 0x0001e20000000000 */
[----:B------:R-:W-:Y:S05]  /*0a60*/  @P0 BRA `(.L_x_19) ;  /* 0x0000000000040947 */ /* 0x000fea0003800000 */
[----:B------:R-:W-:-:S04]  /*0a70*/  DEPBAR.LE SB0, 0x0 ;  /* 0x000080000000791a */ /* 0x000fc80000000000 */
.L_x_19:
[----:B------:R-:W-:Y:S05]  /*0a80*/  WARPSYNC.ALL ;  /* 0x0000000000007948 */ /* 0x000fea0003800000 */
[----:B------:R-:W-:Y:S01]  /*0a90*/  NOP ;  /* 0x0000000000007918 */ /* 0x000fe20000000000 */
[----:B--2---:R-:W-:Y:S06]  /*0aa0*/  BAR.SYNC.DEFER_BLOCKING 0x0 ;  /* 0x0000000000007b1d */ /* 0x004fec0000010000 */
[----:B------:R-:W-:Y:S02]  /*0ab0*/  BSSY.RECONVERGENT B1, `(.L_x_20) ;  /* 0x000000b000017945 */ /* 0x000fe40003800200 */
[----:B------:R-:W-:Y:S06]  /*0ac0*/  BAR.SYNC.DEFER_BLOCKING 0x0 ;  /* 0x0000000000007b1d */ /* 0x000fec0000010000 */
[----:B------:R2:W-:Y:S01]  /*0ad0*/  @!P0 STS [R10], RZ ;  /* 0x000000ff0a008388 */ /* 0x0005e20000000800 */
[----:B------:R-:W-:Y:S01]  /*0ae0*/  NOP ;  /* 0x0000000000007918 */ /* 0x000fe20000000000 */
[----:B------:R-:W-:Y:S05]  /*0af0*/  @P3 BRA `(.L_x_21) ;  /* 0x0000000000183947 */ /* 0x000fea0003800000 */
[----:B---345:R-:W3:Y:S01]  /*0b00*/  LDS R2, [UR11+0x8] ;  /* 0x0000080bff027984 */ /* 0x038ee20008000800 */
[----:B------:R-:W4:Y:S01]  /*0b10*/  LDC.64 R6, c[0x0][0x388] ;  /* 0x0000e200ff067b82 */ /* 0x000f220000000a00 */
[----:B------:R-:W-:Y:S02]  /*0b20*/  IMAD.MOV.U32 R3, RZ, RZ, 0x70 ;  /* 0x00000070ff037424 */ /* 0x000fe400078e00ff */
[----:B----4-:R4:W-:Y:S03]  /*0b30*/  STS.64 [UR11], R6 ;  /* 0x00000006ff007988 */ /* 0x0109e60008000a0b */
[----:B---3--:R-:W-:-:S05]  /*0b40*/  LOP3.LUT R2, R2, 0x10, R3, 0xd8, !PT ;  /* 0x0000001002027812 */ /* 0x008fca00078ed803 */
[----:B------:R4:W-:Y:S02]  /*0b50*/  STS [UR11+0x8], R2 ;  /* 0x00000802ff007988 */ /* 0x0009e4000800080b */
.L_x_21:
[----:B-----5:R-:W-:Y:S05]  /*0b60*/  BSYNC.RECONVERGENT B1 ;  /* 0x0000000000017941 */ /* 0x020fea0003800200 */
.L_x_20:
[----:B------:R-:W-:Y:S04]  /*0b70*/  BSSY.RECONVERGENT B2, `(.L_x_22) ;  /* 0x000000f000027945 */ /* 0x000fe80003800200 */
[----:B------:R-:W-:Y:S04]  /*0b80*/  BSSY.RELIABLE B1, `(.L_x_23) ;  /* 0x000000c000017945 */ /* 0x000fe80003800100 */
[----:B------:R-:W-:Y:S05]  /*0b90*/  @P3 BRA `(.L_x_24) ;  /* 0x0000000000283947 */ /* 0x000fea0003800000 */
[----:B---34-:R-:W3:Y:S01]  /*0ba0*/  LDS R2, [UR11+0x34] ;  /* 0x0000340bff027984 */ /* 0x018ee20008000800 */
[----:B------:R-:W-:Y:S01]  /*0bb0*/  IMAD.MOV.U32 R3, RZ, RZ, 0x3f000000 ;  /* 0x3f000000ff037424 */ /* 0x000fe200078e00ff */
[----:B------:R-:W-:Y:S05]  /*0bc0*/  @P3 BREAK.RELIABLE B1 ;  /* 0x0000000000013942 */ /* 0x000fea0003800100 */
[----:B---3--:R-:W-:-:S05]  /*0bd0*/  LOP3.LUT R2, R2, 0xff000000, R3, 0xb8, !PT ;  /* 0xff00000002027812 */ /* 0x008fca00078eb803 */
[----:B------:R3:W-:Y:S01]  /*0be0*/  STS [UR11+0x34], R2 ;  /* 0x00003402ff007988 */ /* 0x0007e2000800080b */
[----:B------:R-:W-:Y:S05]  /*0bf0*/  @P3 BRA `(.L_x_25) ;  /* 0x0000000000183947 */ /* 0x000fea0003800000 */
[----:B---3--:R-:W3:Y:S01]  /*0c00*/  LDS R2, [UR11+0x38] ;  /* 0x0000380bff027984 */ /* 0x008ee20008000800 */
[----:B------:R-:W-:-:S05]  /*0c10*/  IMAD.MOV.U32 R3, RZ, RZ, 0xff ;  /* 0x000000ffff037424 */ /* 0x000fca00078e00ff */
[----:B---3--:R-:W-:-:S05]  /*0c20*/  LOP3.LUT R2, R2, 0xff, R3, 0xb8, !PT ;  /* 0x000000ff02027812 */ /* 0x008fca00078eb803 */
[----:B------:R5:W-:Y:S02]  /*0c30*/  STS [UR11+0x38], R2 ;  /* 0x00003802ff007988 */ /* 0x000be4000800080b */
.L_x_24:
[----:B------:R-:W-:Y:S05]  /*0c40*/  BSYNC.RELIABLE B1 ;  /* 0x0000000000017941 */ /* 0x000fea0003800100 */
.L_x_23:
[----:B------:R2:W-:Y:S02]  /*0c50*/  @!P3 STS [UR11+0x20], R11 ;  /* 0x0000200bff00b988 */ /* 0x0005e4000800080b */
.L_x_25:
[----:B------:R-:W-:Y:S05]  /*0c60*/  BSYNC.RECONVERGENT B2 ;  /* 0x0000000000027941 */ /* 0x000fea0003800200 */
.L_x_22:
[----:B------:R-:W-:Y:S05]  /*0c70*/  WARPSYNC.ALL ;  /* 0x0000000000007948 */ /* 0x000fea0003800000 */
[----:B------:R-:W-:Y:S01]  /*0c80*/  NOP ;  /* 0x0000000000007918 */ /* 0x000fe20000000000 */
[----:B------:R-:W2:Y:S01]  /*0c90*/  LDC R5, c[0x0][0x39c] ;  /* 0x0000e700ff057b82 */ /* 0x000ea20000000800 */
[----:B------:R-:W-:Y:S01]  /*0ca0*/  BSSY.RECONVERGENT B2, `(.L_x_26) ;  /* 0x0000010000027945 */ /* 0x000fe20003800200 */
[----:B--2---:R-:W-:-:S05]  /*0cb0*/  VIADD R5, R5, 0xffffffff ;  /* 0xffffffff05057836 */ /* 0x004fca0000000000 */
[----:B------:R2:W-:Y:S01]  /*0cc0*/  @!P3 STS [UR11+0x24], R5 ;  /* 0x00002405ff00b988 */ /* 0x0005e2000800080b */
[----:B------:R-:W-:Y:S05]  /*0cd0*/  @P3 BRA `(.L_x_27) ;  /* 0x0000000000303947 */ /* 0x000fea0003800000 */
[----:B------:R-:W2:Y:S01]  /*0ce0*/  LDS R3, [UR11+0x34] ;  /* 0x0000340bff037984 */ /* 0x000ea20008000800 */
[----:B----4-:R-:W4:Y:S03]  /*0cf0*/  LDC.64 R6, c[0x0][0x3b0] ;  /* 0x0000ec00ff067b82 */ /* 0x010f260000000a00 */
[----:B---3-5:R-:W3:Y:S01]  /*0d00*/  LDS R2, [UR11+0x1c] ;  /* 0x00001c0bff027984 */ /* 0x028ee20008000800 */
        /* <DEDUP_REMOVED lines=9> */
.L_x_27:
[----:B------:R-:W-:Y:S05]  /*0da0*/  BSYNC.RECONVERGENT B2 ;  /* 0x0000000000027941 */ /* 0x000fea0003800200 */
.L_x_26:
[----:B------:R-:W-:Y:S04]  /*0db0*/  BSSY.RECONVERGENT B3, `(.L_x_28) ;  /* 0x000001a000037945 */ /* 0x000fe80003800200 */
[----:B------:R-:W-:Y:S04]  /*0dc0*/  BSSY.RELIABLE B2, `(.L_x_29) ;  /* 0x0000015000027945 */ /* 0x000fe80003800100 */
[----:B------:R-:W-:Y:S05]  /*0dd0*/  @P3 BRA `(.L_x_30) ;  /* 0x0000000000203947 */ /* 0x000fea0003800000 */
[----:B---345:R-:W3:Y:S02]  /*0de0*/  LDS R2, [UR11+0x34] ;  /* 0x0000340bff027984 */ /* 0x038ee40008000800 */
[----:B---3--:R-:W-:-:S05]  /*0df0*/  LOP3.LUT R2, R2, 0x38, RZ, 0xb8, !PT ;  /* 0x0000003802027812 */ /* 0x008fca00078eb8ff */
[----:B------:R3:W-:Y:S01]  /*0e00*/  STS [UR11+0x34], R2 ;  /* 0x00003402ff007988 */ /* 0x0007e2000800080b */
[----:B------:R-:W-:Y:S05]  /*0e10*/  @P3 BRA `(.L_x_31) ;  /* 0x0000000000203947 */ /* 0x000fea0003800000 */
[----:B---3--:R-:W3:Y:S01]  /*0e20*/  LDS R2, [UR11+0x8] ;  /* 0x0000080bff027984 */ /* 0x008ee20008000800 */
[----:B------:R-:W-:-:S05]  /*0e30*/  IMAD.MOV.U32 R3, RZ, RZ, 0x780 ;  /* 0x00000780ff037424 */ /* 0x000fca00078e00ff */
[----:B---3--:R-:W-:-:S05]  /*0e40*/  LOP3.LUT R2, R2, 0x300, R3, 0xd8, !PT ;  /* 0x0000030002027812 */ /* 0x008fca00078ed803 */
[----:B------:R3:W-:Y:S02]  /*0e50*/  STS [UR11+0x8], R2 ;  /* 0x00000802ff007988 */ /* 0x0007e4000800080b */
.L_x_30:
[----:B------:R-:W-:Y:S05]  /*0e60*/  @P3 BRA `(.L_x_32) ;  /* 0x0000000000283947 */ /* 0x000fea0003800000 */
[----:B---345:R-:W3:Y:S02]  /*0e70*/  LDS R2, [UR11+0x8] ;  /* 0x0000080bff027984 */ /* 0x038ee40008000800 */
[----:B---3--:R-:W-:-:S05]  /*0e80*/  LOP3.LUT R2, R2, 0x1800, RZ, 0xb8, !PT ;  /* 0x0000180002027812 */ /* 0x008fca00078eb8ff */
[----:B------:R4:W-:Y:S02]  /*0e90*/  STS [UR11+0x8], R2 ;  /* 0x00000802ff007988 */ /* 0x0009e4000800080b */
.L_x_31:
[----:B------:R-:W-:Y:S05]  /*0ea0*/  @P3 BREAK.RELIABLE B2 ;  /* 0x0000000000023942 */ /* 0x000fea0003800100 */
[----:B------:R-:W-:Y:S05]  /*0eb0*/  @P3 BRA `(.L_x_33) ;  /* 0x0000000000243947 */ /* 0x000fea0003800000 */
[----:B---34-:R-:W3:Y:S01]  /*0ec0*/  LDS R2, [UR11+0x8] ;  /* 0x0000080bff027984 */ /* 0x018ee20008000800 */
[----:B------:R-:W-:-:S05]  /*0ed0*/  IMAD.MOV.U32 R3, RZ, RZ, 0x6000 ;  /* 0x00006000ff037424 */ /* 0x000fca00078e00ff */
[----:B---3--:R-:W-:-:S04]  /*0ee0*/  LOP3.LUT R2, R2, 0x6000, R3, 0xd8, !PT ;  /* 0x0000600002027812 */ /* 0x008fc800078ed803 */
[----:B------:R-:W-:-:S05]  /*0ef0*/  LOP3.LUT R2, R2, 0x400000, RZ, 0xb8, !PT ;  /* 0x0040000002027812 */ /* 0x000fca00078eb8ff */
[----:B------:R3:W-:Y:S02]  /*0f00*/  STS [UR11+0x8], R2 ;  /* 0x00000802ff007988 */ /* 0x0007e4000800080b */
.L_x_32:
[----:B------:R-:W-:Y:S05]  /*0f10*/  BSYNC.RELIABLE B2 ;  /* 0x0000000000027941 */ /* 0x000fea0003800100 */
.L_x_29:
[----:B---345:R-:W3:Y:S02]  /*0f20*/  @!P3 LDS R2, [UR11+0x8] ;  /* 0x0000080bff02b984 */ /* 0x038ee40008000800 */
[----:B---3--:R-:W-:-:S05]  /*0f30*/  @!P3 LOP3.LUT R2, R2, 0x8000, RZ, 0xb8, !PT ;  /* 0x000080000202b812 */ /* 0x008fca00078eb8ff */
[----:B------:R5:W-:Y:S02]  /*0f40*/  @!P3 STS [UR11+0x8], R2 ;  /* 0x00000802ff00b988 */ /* 0x000be4000800080b */
.L_x_33:
[----:B------:R-:W-:Y:S05]  /*0f50*/  BSYNC.RECONVERGENT B3 ;  /* 0x0000000000037941 */ /* 0x000fea0003800200 */
.L_x_28:
[----:B------:R-:W-:Y:S05]  /*0f60*/  WARPSYNC.ALL ;  /* 0x0000000000007948 */ /* 0x000fea0003800000 */
[----:B------:R-:W-:Y:S01]  /*0f70*/  NOP ;  /* 0x0000000000007918 */ /* 0x000fe20000000000 */
[----:B------:R-:W-:-:S04]  /*0f80*/  UIADD3 UR5, UPT, UPT, UR4, 0x80, URZ ;  /* 0x0000008004057890 */ /* 0x000fc8000fffe0ff */
[----:B------:R-:W-:-:S04]  /*0f90*/  UIADD3 UR32, UP0, UPT, UR5, UR12, URZ ;  /* 0x0000000c05207290 */ /* 0x000fc8000ff1e0ff */
[----:B------:R-:W-:Y:S01]  /*0fa0*/  ULEA.HI.X.SX32 UR33, UR5, UR13, 0x1, UP0 ;  /* 0x0000000d05217291 */ /* 0x000fe200080f0eff */
[----:B------:R-:W-:Y:S11]  /*0fb0*/  @P0 BRA `(.L_x_34) ;  /* 0x0000000000300947 */ /* 0x000ff60003800000 */
[----:B---345:R-:W3:Y:S01]  /*0fc0*/  S2R R2, SR_LANEID ;  /* 0x0000000000027919 */ /* 0x038ee20000000000 */
[----:B------:R-:W-:Y:S05]  /*0fd0*/  WARPSYNC.ALL ;  /* 0x0000000000007948 */ /* 0x000fea0003800000 */
[----:B------:R-:W-:Y:S01]  /*0fe0*/  NOP ;  /* 0x0000000000007918 */ /* 0x000fe20000000000 */
[----:B---3--:R-:W-:-:S05]  /*0ff0*/  IMAD.SHL.U32 R6, R2, 0x4, RZ ;  /* 0x0000000402067824 */ /* 0x008fca00078e00ff */
[----:B------:R-:W3:Y:S01]  /*1000*/  LDS R7, [R6+UR11] ;  /* 0x0000000b06077984 */ /* 0x000ee20008000800 */
[----:B------:R-:W-:-:S05]  /*1010*/  IADD3 R2, P1, PT, R6, UR32, RZ ;  /* 0x0000002006027c10 */ /* 0x000fca000ff3e0ff */
[----:B------:R-:W-:-:S05]  /*1020*/  IMAD.X R3, RZ, RZ, UR33, P1 ;  /* 0x00000021ff037e24 */ /* 0x000fca00088e06ff */
[----:B---3--:R3:W4:Y:S01]  /*1030*/  ATOMG.E.EXCH.STRONG.GPU PT, RZ, [R2], R7 ;  /* 0x0000000702ff73a8 */ /* 0x00872200041ee100 */
[----:B------:R-:W-:-:S04]  /*1040*/  DEPBAR {5,4,3,2,1,0} ;  /* 0x0000003f0000791a */ /* 0x000fc80000000000 */
[----:B------:R-:W5:Y:S02]  /*1050*/  CCTL.E.C.LDCU.IV.DEEP [UR32] ;  /* 0x0000000020007540 */ /* 0x000f640009c08000 */
[----:B-----5:R3:W-:Y:S01]  /*1060*/  UTMACCTL.IV [UR32] ;  /* 0x00000000200079b9 */ /* 0x0207e20008000000 */
[----:B------:R-:W-:Y:S01]  /*1070*/  NOP ;  /* 0x0000000000007918 */ /* 0x000fe20000000000 */
.L_x_34:
[----:B------:R-:W-:Y:S05]  /*1080*/  @P0 BRA `(.L_x_35) ;  /* 0x00000000000c0947 */ /* 0x000fea0003800000 */
[----:B------:R0:W-:Y:S01]  /*1090*/  UTMACMDFLUSH ;  /* 0x00000000000079b7 */ /* 0x0001e20000000000 */
[----:B------:R-:W-:Y:S05]  /*10a0*/  @P0 BRA `(.L_x_35) ;  /* 0x0000000000040947 */ /* 0x000fea0003800000 */
[----:B------:R-:W-:-:S04]  /*10b0*/  DEPBAR.LE SB0, 0x0 ;  /* 0x000080000000791a */ /* 0x000fc80000000000 */
.L_x_35:
[----:B------:R-:W-:Y:S05]  /*10c0*/  WARPSYNC.ALL ;  /* 0x0000000000007948 */ /* 0x000fea0003800000 */
[----:B------:R-:W-:Y:S01]  /*10d0*/  NOP ;  /* 0x0000000000007918 */ /* 0x000fe20000000000 */
[----:B----4-:R-:W-:Y:S06]  /*10e0*/  BAR.SYNC.DEFER_BLOCKING 0x0 ;  /* 0x0000000000007b1d */ /* 0x010fec0000010000 */
[----:B------:R-:W-:Y:S02]  /*10f0*/  BSSY.RECONVERGENT B3, `(.L_x_36) ;  /* 0x000000b000037945 */ /* 0x000fe40003800200 */
[----:B------:R-:W-:Y:S06]  /*1100*/  BAR.SYNC.DEFER_BLOCKING 0x0 ;  /* 0x0000000000007b1d */ /* 0x000fec0000010000 */
[----:B------:R4:W-:Y:S01]  /*1110*/  @!P0 STS [R10], RZ ;  /* 0x000000ff0a008388 */ /* 0x0009e20000000800 */
[----:B------:R-:W-:Y:S01]  /*1120*/  NOP ;  /* 0x0000000000007918 */ /* 0x000fe20000000000 */
[----:B------:R-:W-:Y:S05]  /*1130*/  @P3 BRA `(.L_x_37) ;  /* 0x0000000000183947 */ /* 0x000fea0003800000 */
[----:B---3-5:R-:W3:Y:S01]  /*1140*/  LDS R2, [UR11+0x8] ;  /* 0x0000080bff027984 */ /* 0x028ee20008000800 */
[----:B------:R-:W5:Y:S01]  /*1150*/  LDC.64 R6, c[0x0][0x390] ;  /* 0x0000e400ff067b82 */ /* 0x000f620000000a00 */
[----:B------:R-:W-:Y:S02]  /*1160*/  IMAD.MOV.U32 R3, RZ, RZ, 0x70 ;  /* 0x00000070ff037424 */ /* 0x000fe400078e00ff */
[----:B-----5:R5:W-:Y:S03]  /*1170*/  STS.64 [UR11], R6 ;  /* 0x00000006ff007988 */ /* 0x020be60008000a0b */
[----:B---3--:R-:W-:-:S05]  /*1180*/  LOP3.LUT R2, R2, 0x10, R3, 0xd8, !PT ;  /* 0x0000001002027812 */ /* 0x008fca00078ed803 */
[----:B------:R5:W-:Y:S02]  /*1190*/  STS [UR11+0x8], R2 ;  /* 0x00000802ff007988 */ /* 0x000be4000800080b */
.L_x_37:
[----:B---3--:R-:W-:Y:S05]  /*11a0*/  BSYNC.RECONVERGENT B3 ;  /* 0x0000000000037941 */ /* 0x008fea0003800200 */
.L_x_36:
[----:B------:R-:W-:Y:S04]  /*11b0*/  BSSY.RECONVERGENT B4, `(.L_x_38) ;  /* 0x0000011000047945 */ /* 0x000fe80003800200 */
[----:B------:R-:W-:Y:S04]  /*11c0*/  BSSY.RELIABLE B3, `(.L_x_39) ;  /* 0x000000e000037945 */ /* 0x000fe80003800100 */
[----:B------:R-:W-:Y:S05]  /*11d0*/  @P3 BRA `(.L_x_40) ;  /* 0x0000000000243947 */ /* 0x000fea0003800000 */
[----:B-----5:R-:W3:Y:S01]  /*11e0*/  LDS R2, [UR11+0x34] ;  /* 0x0000340bff027984 */ /* 0x020ee20008000800 */
[----:B------:R-:W-:-:S05]  /*11f0*/  IMAD.MOV.U32 R3, RZ, RZ, 0x3f000000 ;  /* 0x3f000000ff037424 */ /* 0x000fca00078e00ff */
[----:B---3--:R-:W-:-:S05]  /*1200*/  LOP3.LUT R2, R2, 0xff000000, R3, 0xb8, !PT ;  /* 0xff00000002027812 */ /* 0x008fca00078eb803 */
[----:B------:R3:W-:Y:S01]  /*1210*/  STS [UR11+0x34], R2 ;  /* 0x00003402ff007988 */ /* 0x0007e2000800080b */
[----:B------:R-:W-:Y:S05]  /*1220*/  @P3 BRA `(.L_x_41) ;  /* 0x00000000001c3947 */ /* 0x000fea0003800000 */
[----:B---3--:R-:W3:Y:S01]  /*1230*/  LDS R2, [UR11+0x38] ;  /* 0x0000380bff027984 */ /* 0x008ee20008000800 */
[----:B------:R-:W-:-:S05]  /*1240*/  IMAD.MOV.U32 R3, RZ, RZ, 0x7f ;  /* 0x0000007fff037424 */ /* 0x000fca00078e00ff */
[----:B---3--:R-:W-:-:S05]  /*1250*/  LOP3.LUT R2, R2, 0xff, R3, 0xb8, !PT ;  /* 0x000000ff02027812 */ /* 0x008fca00078eb803 */
[----:B------:R3:W-:Y:S02]  /*1260*/  STS [UR11+0x38], R2 ;  /* 0x00003802ff007988 */ /* 0x0007e4000800080b */
.L_x_40:
[----:B------:R-:W-:Y:S05]  /*1270*/  @P3 BREAK.RELIABLE B3 ;  /* 0x0000000000033942 */ /* 0x000fea0003800100 */
[----:B------:R-:W-:Y:S05]  /*1280*/  @P3 BRA `(.L_x_42) ;  /* 0x00000000000c3947 */ /* 0x000fea0003800000 */
[----:B------:R2:W-:Y:S02]  /*1290*/  STS [UR11+0x20], R5 ;  /* 0x00002005ff007988 */ /* 0x0005e4000800080b */
.L_x_41:
[----:B------:R-:W-:Y:S05]  /*12a0*/  BSYNC.RELIABLE B3 ;  /* 0x0000000000037941 */ /* 0x000fea0003800100 */
.L_x_39:
[----:B------:R2:W-:Y:S02]  /*12b0*/  @!P3 STS [UR11+0x24], R4 ;  /* 0x00002404ff00b988 */ /* 0x0005e4000800080b */
.L_x_42:
[----:B------:R-:W-:Y:S05]  /*12c0*/  BSYNC.RECONVERGENT B4 ;  /* 0x0000000000047941 */ /* 0x000fea0003800200 */
.L_x_38:
[----:B------:R-:W-:Y:S05]  /*12d0*/  WARPSYNC.ALL ;  /* 0x0000000000007948 */ /* 0x000fea0003800000 */
[----:B------:R-:W-:Y:S01]  /*12e0*/  NOP ;  /* 0x0000000000007918 */ /* 0x000fe20000000000 */
[----:B------:R-:W-:Y:S04]  /*12f0*/  BSSY.RECONVERGENT B4, `(.L_x_43) ;  /* 0x000000e000047945 */ /* 0x000fe80003800200 */
[----:B------:R-:W-:Y:S05]  /*1300*/  @P3 BRA `(.L_x_44) ;  /* 0x0000000000303947 */ /* 0x000fea0003800000 */
[----:B------:R-:W2:Y:S02]  /*1310*/  LDS R3, [UR11+0x34] ;  /* 0x0000340bff037984 */ /* 0x000ea40008000800 */
[----:B--2---:R-:W2:Y:S02]  /*1320*/  LDC.64 R4, c[0x0][0x3b8] ;  /* 0x0000ee00ff047b82 */ /* 0x004ea40000000a00 */
[----:B---3-5:R-:W3:Y:S01]  /*1330*/  LDS R2, [UR11+0x1c] ;  /* 0x00001c0bff027984 */ /* 0x028ee20008000800 */
[C---:B--2---:R-:W-:Y:S01]  /*1340*/  SHF.L.U64.HI R5, R4.reuse, 0x1, R5 ;  /* 0x0000000104057819 */ /* 0x044fe20000010205 */
[----:B------:R-:W-:-:S03]  /*1350*/  IMAD.SHL.U32 R4, R4, 0x2, RZ ;  /* 0x0000000204047824 */ /* 0x000fc600078e00ff */
[--C-:B------:R-:W-:Y:S02]  /*1360*/  SHF.R.U32.HI R7, RZ, 0x4, R5.reuse ;  /* 0x00000004ff077819 */ /* 0x100fe40000011605 */
[----:B------:R-:W-:-:S05]  /*1370*/  SHF.R.U64 R4, R4, 0x4, R5 ;  /* 0x0000000404047819 */ /* 0x000fca0000001205 */
[----:B------:R2:W-:Y:S01]  /*1380*/  STS [UR11+0xc], R4 ;  /* 0x00000c04ff007988 */ /* 0x0005e2000800080b */
[----:B------:R-:W-:Y:S02]  /*1390*/  LOP3.LUT R3, R3, 0x7, RZ, 0xb8, !PT ;  /* 0x0000000703037812 */ /* 0x000fe400078eb8ff */
[----:B---3--:R-:W-:-:S03]  /*13a0*/  LOP3.LUT R2, R2, 0xf, R7, 0xb8, !PT ;  /* 0x0000000f02027812 */ /* 0x008fc600078eb807 */
[----:B------:R2:W-:Y:S04]  /*13b0*/  STS [UR11+0x34], R3 ;  /* 0x00003403ff007988 */ /* 0x0005e8000800080b */
[----:B------:R2:W-:Y:S02]  /*13c0*/  STS [UR11+0x1c], R2 ;  /* 0x00001c02ff007988 */ /* 0x0005e4000800080b */
.L_x_44:
[----:B------:R-:W-:Y:S05]  /*13d0*/  BSYNC.RECONVERGENT B4 ;  /* 0x0000000000047941 */ /* 0x000fea0003800200 */
.L_x_43:
[----:B------:R-:W-:Y:S04]  /*13e0*/  BSSY.RECONVERGENT B5, `(.L_x_45) ;  /* 0x000001a000057945 */ /* 0x000fe80003800200 */
[----:B------:R-:W-:Y:S04]  /*13f0*/  BSSY.RELIABLE B4, `(.L_x_46) ;  /* 0x0000015000047945 */ /* 0x000fe80003800100 */
[----:B------:R-:W-:Y:S05]  /*1400*/  @P3 BRA `(.L_x_47) ;  /* 0x0000000000203947 */ /* 0x000fea0003800000 */
[----:B--23-5:R-:W2:Y:S02]  /*1410*/  LDS R2, [UR11+0x34] ;  /* 0x0000340bff027984 */ /* 0x02cea40008000800 */
[----:B--2---:R-:W-:-:S05]  /*1420*/  LOP3.LUT R2, R2, 0x38, RZ, 0xb8, !PT ;  /* 0x0000003802027812 */ /* 0x004fca00078eb8ff */
[----:B------:R2:W-:Y:S01]  /*1430*/  STS [UR11+0x34], R2 ;  /* 0x00003402ff007988 */ /* 0x0005e2000800080b */
[----:B------:R-:W-:Y:S05]  /*1440*/  @P3 BRA `(.L_x_48) ;  /* 0x0000000000203947 */ /* 0x000fea0003800000 */
[----:B--2---:R-:W2:Y:S01]  /*1450*/  LDS R2, [UR11+0x8] ;  /* 0x0000080bff027984 */ /* 0x004ea20008000800 */
[----:B------:R-:W-:-:S05]  /*1460*/  IMAD.MOV.U32 R3, RZ, RZ, 0x780 ;  /* 0x00000780ff037424 */ /* 0x000fca00078e00ff */
[----:B--2---:R-:W-:-:S05]  /*1470*/  LOP3.LUT R2, R2, 0x300, R3, 0xd8, !PT ;  /* 0x0000030002027812 */ /* 0x004fca00078ed803 */
[----:B------:R2:W-:Y:S02]  /*1480*/  STS [UR11+0x8], R2 ;  /* 0x00000802ff007988 */ /* 0x0005e4000800080b */
.L_x_47:
[----:B------:R-:W-:Y:S05]  /*1490*/  @P3 BRA `(.L_x_49) ;  /* 0x0000000000283947 */ /* 0x000fea0003800000 */
[----:B--23-5:R-:W2:Y:S02]  /*14a0*/  LDS R2, [UR11+0x8] ;  /* 0x0000080bff027984 */ /* 0x02cea40008000800 */
[----:B--2---:R-:W-:-:S05]  /*14b0*/  LOP3.LUT R2, R2, 0x1800, RZ, 0xb8, !PT ;  /* 0x0000180002027812 */ /* 0x004fca00078eb8ff */
[----:B------:R3:W-:Y:S02]  /*14c0*/  STS [UR11+0x8], R2 ;  /* 0x00000802ff007988 */ /* 0x0007e4000800080b */
.L_x_48:
[----:B------:R-:W-:Y:S05]  /*14d0*/  @P3 BREAK.RELIABLE B4 ;  /* 0x0000000000043942 */ /* 0x000fea0003800100 */
[----:B------:R-:W-:Y:S05]  /*14e0*/  @P3 BRA `(.L_x_50) ;  /* 0x0000000000243947 */ /* 0x000fea0003800000 */
[----:B--23--:R-:W2:Y:S01]  /*14f0*/  LDS R2, [UR11+0x8] ;  /* 0x0000080bff027984 */ /* 0x00cea20008000800 */
[----:B------:R-:W-:-:S05]  /*1500*/  IMAD.MOV.U32 R3, RZ, RZ, 0x6000 ;  /* 0x00006000ff037424 */ /* 0x000fca00078e00ff */
[----:B--2---:R-:W-:-:S04]  /*1510*/  LOP3.LUT R2, R2, 0x6000, R3, 0xd8, !PT ;  /* 0x0000600002027812 */ /* 0x004fc800078ed803 */
[----:B------:R-:W-:-:S05]  /*1520*/  LOP3.LUT R2, R2, 0x400000, RZ, 0xb8, !PT ;  /* 0x0040000002027812 */ /* 0x000fca00078eb8ff */
[----:B------:R2:W-:Y:S02]  /*1530*/  STS [UR11+0x8], R2 ;  /* 0x00000802ff007988 */ /* 0x0005e4000800080b */
.L_x_49:
[----:B------:R-:W-:Y:S05]  /*1540*/  BSYNC.RELIABLE B4 ;  /* 0x0000000000047941 */ /* 0x000fea0003800100 */
.L_x_46:
[----:B--23-5:R-:W2:Y:S02]  /*1550*/  @!P3 LDS R2, [UR11+0x8] ;  /* 0x0000080bff02b984 */ /* 0x02cea40008000800 */
[----:B--2---:R-:W-:-:S05]  /*1560*/  @!P3 LOP3.LUT R2, R2, 0x8000, RZ, 0xb8, !PT ;  /* 0x000080000202b812 */ /* 0x004fca00078eb8ff */
[----:B------:R5:W-:Y:S02]  /*1570*/  @!P3 STS [UR11+0x8], R2 ;  /* 0x00000802ff00b988 */ /* 0x000be4000800080b */
.L_x_50:
[----:B------:R-:W-:Y:S05]  /*1580*/  BSYNC.RECONVERGENT B5 ;  /* 0x0000000000057941 */ /* 0x000fea0003800200 */
.L_x_45:
[----:B------:R-:W-:Y:S05]  /*1590*/  WARPSYNC.ALL ;  /* 0x0000000000007948 */ /* 0x000fea0003800000 */
[----:B------:R-:W-:Y:S01]  /*15a0*/  NOP ;  /* 0x0000000000007918 */ /* 0x000fe20000000000 */
[----:B------:R-:W-:-:S04]  /*15b0*/  UIADD3 UR4, UPT, UPT, UR4, 0x100, URZ ;  /* 0x0000010004047890 */ /* 0x000fc8000fffe0ff */
[----:B------:R-:W-:-:S04]  /*15c0*/  UIADD3 UR12, UP0, UPT, UR4, UR12, URZ ;  /* 0x0000000c040c7290 */ /* 0x000fc8000ff1e0ff */
[----:B------:R-:W-:Y:S01]  /*15d0*/  ULEA.HI.X.SX32 UR13, UR4, UR13, 0x1, UP0 ;  /* 0x0000000d040d7291 */ /* 0x000fe200080f0eff */
[----:B------:R-:W-:Y:S11]  /*15e0*/  @P0 BRA `(.L_x_51) ;  /* 0x0000000000300947 */ /* 0x000ff60003800000 */
[----:B--23-5:R-:W2:Y:S01]  /*15f0*/  S2R R2, SR_LANEID ;  /* 0x0000000000027919 */ /* 0x02cea20000000000 */
[----:B------:R-:W-:Y:S05]  /*1600*/  WARPSYNC.ALL ;  /* 0x0000000000007948 */ /* 0x000fea0003800000 */
[----:B------:R-:W-:Y:S01]  /*1610*/  NOP ;  /* 0x0000000000007918 */ /* 0x000fe20000000000 */
[----:B--2---:R-:W-:-:S05]  /*1620*/  IMAD.SHL.U32 R4, R2, 0x4, RZ ;  /* 0x0000000402047824 */ /* 0x004fca00078e00ff */
[----:B------:R-:W2:Y:S01]  /*1630*/  LDS R5, [R4+UR11] ;  /* 0x0000000b04057984 */ /* 0x000ea20008000800 */
[----:B------:R-:W-:-:S05]  /*1640*/  IADD3 R2, P1, PT, R4, UR12, RZ ;  /* 0x0000000c04027c10 */ /* 0x000fca000ff3e0ff */
[----:B------:R-:W-:-:S05]  /*1650*/  IMAD.X R3, RZ, RZ, UR13, P1 ;  /* 0x0000000dff037e24 */ /* 0x000fca00088e06ff */
[----:B--2---:R2:W3:Y:S01]  /*1660*/  ATOMG.E.EXCH.STRONG.GPU PT, RZ, [R2], R5 ;  /* 0x0000000502ff73a8 */ /* 0x0044e200041ee100 */
[----:B------:R-:W-:-:S04]  /*1670*/  DEPBAR {5,4,3,2,1,0} ;  /* 0x0000003f0000791a */ /* 0x000fc80000000000 */
[----:B------:R-:W5:Y:S02]  /*1680*/  CCTL.E.C.LDCU.IV.DEEP [UR12] ;  /* 0x000000000c007540 */ /* 0x000f640009c08000 */
[----:B-----5:R2:W-:Y:S01]  /*1690*/  UTMACCTL.IV [UR12] ;  /* 0x000000000c0079b9 */ /* 0x0205e20008000000 */
[----:B------:R-:W-:Y:S01]  /*16a0*/  NOP ;  /* 0x0000000000007918 */ /* 0x000fe20000000000 */
.L_x_51:
[----:B------:R-:W-:Y:S05]  /*16b0*/  @P0 BRA `(.L_x_52) ;  /* 0x00000000000c0947 */ /* 0x000fea0003800000 */
[----:B------:R0:W-:Y:S01]  /*16c0*/  UTMACMDFLUSH ;  /* 0x00000000000079b7 */ /* 0x0001e20000000000 */
[----:B------:R-:W-:Y:S05]  /*16d0*/  @P0 BRA `(.L_x_52) ;  /* 0x0000000000040947 */ /* 0x000fea0003800000 */
[----:B------:R-:W-:-:S04]  /*16e0*/  DEPBAR.LE SB0, 0x0 ;  /* 0x000080000000791a */ /* 0x000fc80000000000 */
.L_x_52:
[----:B------:R-:W-:Y:S05]  /*16f0*/  WARPSYNC.ALL ;  /* 0x0000000000007948 */ /* 0x000fea0003800000 */
[----:B------:R-:W-:Y:S01]  /*1700*/  NOP ;  /* 0x0000000000007918 */ /* 0x000fe20000000000 */
[----:B---3--:R-:W-:Y:S01]  /*1710*/  BAR.SYNC.DEFER_BLOCKING 0x0 ;  /* 0x0000000000007b1d */ /* 0x008fe20000010000 */
[----:B--2--5:R-:W-:Y:S01]  /*1720*/  SHF.R.U32.HI R2, RZ, 0x5, R0 ;  /* 0x00000005ff027819 */ /* 0x024fe20000011600 */
[----:B------:R-:W-:-:S03]  /*1730*/  USHF.L.U32 UR7, UR7, 0x8, URZ ;  /* 0x0000000807077899 */ /* 0x000fc600080006ff */
[----:B------:R-:W-:Y:S01]  /*1740*/  R2UR UR14, R2 ;  /* 0x00000000020e72ca */ /* 0x000fe200000e0000 */
[----:B------:R-:W-:Y:S01]  /*1750*/  VOTEU.ALL UP0, P3 ;  /* 0x0000000000ff7886 */ /* 0x000fe20001800000 */
[----:B------:R-:W-:Y:S01]  /*1760*/  UMOV UR4, 0x1 ;  /* 0x0000000100047882 */ /* 0x000fe20000000000 */
[----:B------:R-:W-:Y:S01]  /*1770*/  VOTEU.ALL UP1, P3 ;  /* 0x0000000000ff7886 */ /* 0x000fe20001820000 */
[----:B------:R-:W-:Y:S02]  /*1780*/  BSSY.RECONVERGENT B5, `(.L_x_53) ;  /* 0x0000018000057945 */ /* 0x000fe40003800200 */
[----:B------:R-:W-:-:S04]  /*1790*/  @!UP0 UIADD3 UR16, UPT, UPT, -UR4, 0x100000, URZ ;  /* 0x0010000004108890 */ /* 0x000fc8000fffe1ff */
[----:B------:R-:W-:Y:S02]  /*17a0*/  @!UP0 USHF.L.U32 UR17, UR16, 0xb, URZ ;  /* 0x0000000b10118899 */ /* 0x000fe400080006ff */
[----:B------:R-:W-:Y:S02]  /*17b0*/  @!UP0 USHF.L.U32 UR16, UR16, 0x1, URZ ;  /* 0x0000000110108899 */ /* 0x000fe400080006ff */
[----:B------:R-:W-:-:S04]  /*17c0*/  @!UP0 UIADD3 UR4, UPT, UPT, -UR4, 0x100000, URZ ;  /* 0x0010000004048890 */ /* 0x000fc8000fffe1ff */
[----:B------:R-:W-:Y:S02]  /*17d0*/  @!UP0 USHF.L.U32 UR5, UR4, 0xb, URZ ;  /* 0x0000000b04058899 */ /* 0x000fe400080006ff */
[----:B------:R-:W-:Y:S01]  /*17e0*/  @!UP0 USHF.L.U32 UR4, UR4, 0x1, URZ ;  /* 0x0000000104048899 */ /* 0x000fe200080006ff */
[----:B------:R-:W-:Y:S01]  /*17f0*/  VOTEU.ALL UP0, P3 ;  /* 0x0000000000ff7886 */ /* 0x000fe20001800000 */
[----:B------:R-:W2:Y:S04]  /*1800*/  FENCE.VIEW.ASYNC.S ;  /* 0x00000000000073c6 */ /* 0x000ea80000000000 */
[----:B--2---:R2:W3:Y:S06]  /*1810*/  @!UP0 SYNCS.EXCH.64 URZ, [UR11+0x60000], UR16 ;  /* 0x060000100bff85b2 */ /* 0x0044ec0008000100 */
[----:B------:R2:W3:Y:S02]  /*1820*/  @!UP1 SYNCS.EXCH.64 URZ, [UR11+0x60020], UR4 ;  /* 0x060020040bff95b2 */ /* 0x0004e40008000100 */
[----:B---3--:R-:W-:Y:S06]  /*1830*/  BAR.SYNC.DEFER_BLOCKING 0x0 ;  /* 0x0000000000007b1d */ /* 0x008fec0000010000 */
[----:B------:R-:W-:Y:S05]  /*1840*/  @P3 BRA `(.L_x_54) ;  /* 0x00000000002c3947 */ /* 0x000fea0003800000 */
[----:B--2---:R-:W-:Y:S02]  /*1850*/  UMOV UR4, 0x1 ;  /* 0x0000000100047882 */ /* 0x004fe40000000000 */
[----:B------:R-:W-:-:S04]  /*1860*/  UIADD3 UR16, UPT, UPT, -UR4, 0x100000, URZ ;  /* 0x0010000004107890 */ /* 0x000fc8000fffe1ff */
[----:B------:R-:W-:Y:S02]  /*1870*/  USHF.L.U32 UR17, UR16, 0xb, URZ ;  /* 0x0000000b10117899 */ /* 0x000fe400080006ff */
[----:B------:R-:W-:Y:S02]  /*1880*/  USHF.L.U32 UR16, UR16, 0x1, URZ ;  /* 0x0000000110107899 */ /* 0x000fe400080006ff */
[----:B------:R-:W-:-:S04]  /*1890*/  UIADD3 UR4, UPT, UPT, -UR4, 0x100000, URZ ;  /* 0x0010000004047890 */ /* 0x000fc8000fffe1ff */
[----:B------:R-:W-:Y:S02]  /*18a0*/  USHF.L.U32 UR5, UR4, 0xb, URZ ;  /* 0x0000000b04057899 */ /* 0x000fe400080006ff */
[----:B------:R-:W-:Y:S01]  /*18b0*/  USHF.L.U32 UR4, UR4, 0x1, URZ ;  /* 0x0000000104047899 */ /* 0x000fe200080006ff */
[----:B------:R-:W2:Y:S03]  /*18c0*/  FENCE.VIEW.ASYNC.S ;  /* 0x00000000000073c6 */ /* 0x000ea60000000000 */
[----:B--2---:R3:W5:Y:S08]  /*18d0*/  SYNCS.EXCH.64 URZ, [UR11+0x60008], UR16 ;  /* 0x060008100bff75b2 */ /* 0x0047700008000100 */
[----:B------:R3:W2:Y:S02]  /*18e0*/  SYNCS.EXCH.64 URZ, [UR11+0x60028], UR4 ;  /* 0x060028040bff75b2 */ /* 0x0006a40008000100 */
[----:B---3--:R-:W-:Y:S01]  /*18f0*/  NOP ;  /* 0x0000000000007918 */ /* 0x008fe20000000000 */
.L_x_54:
[----:B--2---:R-:W-:Y:S05]  /*1900*/  BSYNC.RECONVERGENT B5 ;  /* 0x0000000000057941 */ /* 0x004fea0003800200 */
.L_x_53:
[----:B-----5:R-:W-:Y:S06]  /*1910*/  BAR.SYNC.DEFER_BLOCKING 0x0 ;  /* 0x0000000000007b1d */ /* 0x020fec0000010000 */
[----:B------:R-:W-:Y:S04]  /*1920*/  BSSY.RECONVERGENT B5, `(.L_x_55) ;  /* 0x000000d000057945 */ /* 0x000fe80003800200 */
[----:B------:R-:W-:Y:S05]  /*1930*/  @P3 BRA `(.L_x_56) ;  /* 0x00000000002c3947 */ /* 0x000fea0003800000 */
[----:B------:R-:W-:Y:S02]  /*1940*/  UMOV UR4, 0x1 ;  /* 0x0000000100047882 */ /* 0x000fe40000000000 */
[----:B------:R-:W-:-:S04]  /*1950*/  UIADD3 UR16, UPT, UPT, -UR4, 0x100000, URZ ;  /* 0x0010000004107890 */ /* 0x000fc8000fffe1ff */
[----:B------:R-:W-:Y:S02]  /*1960*/  USHF.L.U32 UR17, UR16, 0xb, URZ ;  /* 0x0000000b10117899 */ /* 0x000fe400080006ff */
[----:B------:R-:W-:Y:S02]  /*1970*/  USHF.L.U32 UR16, UR16, 0x1, URZ ;  /* 0x0000000110107899 */ /* 0x000fe400080006ff */
[----:B------:R-:W-:-:S04]  /*1980*/  UIADD3 UR4, UPT, UPT, -UR4, 0x100000, URZ ;  /* 0x0010000004047890 */ /* 0x000fc8000fffe1ff */
[----:B------:R-:W-:Y:S02]  /*1990*/  USHF.L.U32 UR5, UR4, 0xb, URZ ;  /* 0x0000000b04057899 */ /* 0x000fe400080006ff */
[----:B------:R-:W-:Y:S01]  /*19a0*/  USHF.L.U32 UR4, UR4, 0x1, URZ ;  /* 0x0000000104047899 */ /* 0x000fe200080006ff */
[----:B------:R-:W2:Y:S03]  /*19b0*/  FENCE.VIEW.ASYNC.S ;  /* 0x00000000000073c6 */ /* 0x000ea60000000000 */
[----:B--2---:R2:W3:Y:S08]  /*19c0*/  SYNCS.EXCH.64 URZ, [UR11+0x60010], UR16 ;  /* 0x060010100bff75b2 */ /* 0x0044f00008000100 */
[----:B------:R2:W5:Y:S01]  /*19d0*/  SYNCS.EXCH.64 URZ, [UR11+0x60030], UR4 ;  /* 0x060030040bff75b2 */ /* 0x0005620008000100 */
[----:B------:R-:W-:Y:S01]  /*19e0*/  NOP ;  /* 0x0000000000007918 */ /* 0x000fe20000000000 */
.L_x_56:
[----:B--2---:R-:W-:Y:S05]  /*19f0*/  BSYNC.RECONVERGENT B5 ;  /* 0x0000000000057941 */ /* 0x004fea0003800200 */
.L_x_55:
[----:B---3-5:R-:W-:Y:S01]  /*1a00*/  BAR.SYNC.DEFER_BLOCKING 0x0 ;  /* 0x0000000000007b1d */ /* 0x028fe20000010000 */
[----:B------:R-:W-:Y:S01]  /*1a10*/  UIADD3 UR6, UPT, UPT, UR11, 0x60020, URZ ;  /* 0x000600200b067890 */ /* 0x000fe2000fffe0ff */
[----:B------:R-:W-:Y:S01]  /*1a20*/  ISETP.GE.AND P0, PT, R12, 0x1, PT ;  /* 0x000000010c00780c */ /* 0x000fe20003f06270 */
[----:B------:R-:W-:-:S03]  /*1a30*/  USHF.L.U32 UR23, UR15, 0x7, URZ ;  /* 0x000000070f177899 */ /* 0x000fc600080006ff */
        /* <DEDUP_REMOVED lines=13> */
.L_x_58:
[----:B--2---:R-:W-:Y:S05]  /*1b10*/  BSYNC.RECONVERGENT B5 ;  /* 0x0000000000057941 */ /* 0x004fea0003800200 */
.L_x_57:
[----:B------:R-:W-:Y:S05]  /*1b20*/  @!P0 BRA `(.L_x_59) ;  /* 0x0000000c00508947 */ /* 0x000fea0003800000 */
[----:B---3-5:R-:W-:Y:S01]  /*1b30*/  BAR.SYNC.DEFER_BLOCKING 0x0 ;  /* 0x0000000000007b1d */ /* 0x028fe20000010000 */
[----:B------:R-:W-:Y:S01]  /*1b40*/  ELECT P1, URZ, PT ;  /* 0x0000000000ff782f */ /* 0x000fe20003820000 */
[----:B------:R-:W-:Y:S01]  /*1b50*/  @!P3 IMAD.MOV.U32 R2, RZ, RZ, 0x18000 ;  /* 0x00018000ff02b424 */ /* 0x000fe200078e00ff */
[----:B------:R-:W-:Y:S02]  /*1b60*/  ULOP3.LUT UR4, UR14, 0x1, URZ, 0xc0, !UPT ;  /* 0x000000010e047892 */ /* 0x000fe4000f8ec0ff */
[C---:B------:R-:W-:Y:S02]  /*1b70*/  ISETP.LT.U32.AND P1, PT, R132.reuse, 0x40, P1 ;  /* 0x000000408400780c */ /* 0x040fe40000f21070 */
[----:B------:R-:W-:Y:S01]  /*1b80*/  ELECT P0, URZ, PT ;  /* 0x0000000000ff782f */ /* 0x000fe20003800000 */
[----:B------:R-:W-:Y:S02]  /*1b90*/  ULEA UR5, UR4, UR11, 0xe ;  /* 0x0000000b04057291 */ /* 0x000fe4000f8e70ff */
[----:B------:R-:W-:Y:S01]  /*1ba0*/  USHF.L.U32 UR22, UR4, 0x6, URZ ;  /* 0x0000000604167899 */ /* 0x000fe200080006ff */
[----:B------:R-:W-:Y:S01]  /*1bb0*/  ISETP.LT.U32.AND P0, PT, R132, 0x40, P0 ;  /* 0x000000408400780c */ /* 0x000fe20000701070 */
[----:B------:R-:W-:Y:S01]  /*1bc0*/  ULEA UR16, UR4, UR5, 0xe ;  /* 0x0000000504107291 */ /* 0x000fe2000f8e70ff */
[----:B------:R-:W-:-:S04]  /*1bd0*/  UMOV UR19, UR7 ;  /* 0x0000000700137c82 */ /* 0x000fc80008000000 */
[----:B------:R-:W-:Y:S01]  /*1be0*/  UMOV UR18, UR22 ;  /* 0x0000001600127c82 */ /* 0x000fe20008000000 */
[----:B------:R-:W-:Y:S01]  /*1bf0*/  VOTEU.ANY UP0, P1 ;  /* 0x0000000000ff7886 */ /* 0x000fe20000800100 */
[----:B------:R-:W-:-:S04]  /*1c00*/  VOTEU.ANY UP2, P1 ;  /* 0x0000000000ff7886 */ /* 0x000fc80000840100 */
[----:B------:R-:W-:Y:S01]  /*1c10*/  @UP0 UIADD3 UR20, UPT, UPT, UR5, 0x40000, URZ ;  /* 0x0004000005140890 */ /* 0x000fe2000fffe0ff */
[----:B------:R2:W-:Y:S01]  /*1c20*/  @!P3 SYNCS.ARRIVE.TRANS64 RZ, [UR11+0x60000], R2 ;  /* 0x06000002ffffb9a7 */ /* 0x0005e2000800000b */
[----:B------:R-:W-:Y:S01]  /*1c30*/  @UP0 UIADD3 UR21, UPT, UPT, UR11, 0x60000, URZ ;  /* 0x000600000b150890 */ /* 0x000fe2000fffe0ff */
[----:B------:R-:W-:Y:S06]  /*1c40*/  BAR.SYNC.DEFER_BLOCKING 0x0 ;  /* 0x0000000000007b1d */ /* 0x000fec0000010000 */
[----:B------:R-:W-:Y:S01]  /*1c50*/  VOTEU.ANY UP1, P0 ;  /* 0x0000000000ff7886 */ /* 0x000fe20000020100 */
[----:B------:R-:W-:-:S04]  /*1c60*/  VOTEU.ANY UP0, P0 ;  /* 0x0000000000ff7886 */ /* 0x000fc80000000100 */
[----:B------:R-:W-:Y:S01]  /*1c70*/  @UP1 UIADD3 UR17, UPT, UPT, UR11, 0x60000, URZ ;  /* 0x000600000b111890 */ /* 0x000fe2000fffe0ff */
[----:B------:R2:W-:Y:S01]  /*1c80*/  @UP2 UTMALDG.2D [UR20], [UR8] ;  /* 0x00000014080025b4 */ /* 0x0005e20008008000 */
[----:B------:R3:W-:Y:S06]  /*1c90*/  MEMBAR.ALL.CTA ;  /* 0x0000000000007992 */ /* 0x0007ec0000008000 */
[----:B---3--:R-:W3:Y:S02]  /*1ca0*/  FENCE.VIEW.ASYNC.S ;  /* 0x00000000000073c6 */ /* 0x008ee40000000000 */
[----:B---3--:R-:W-:Y:S06]  /*1cb0*/  BAR.SYNC.DEFER_BLOCKING 0x0 ;  /* 0x0000000000007b1d */ /* 0x008fec0000010000 */
[----:B------:R2:W-:Y:S01]  /*1cc0*/  @UP0 UTMALDG.2D [UR16], [UR32] ;  /* 0x00000010200005b4 */ /* 0x0005e20008008000 */
[----:B------:R-:W-:Y:S01]  /*1cd0*/  UISETP.NE.U32.AND UP0, UPT, UR14, URZ, UPT ;  /* 0x000000ff0e00728c */ /* 0x000fe2000bf05070 */
[----:B------:R-:W-:Y:S06]  /*1ce0*/  BAR.SYNC.DEFER_BLOCKING 0x0 ;  /* 0x0000000000007b1d */ /* 0x000fec0000010000 */
[----:B------:R-:W3:Y:S02]  /*1cf0*/  SYNCS.PHASECHK.TRANS64.TRYWAIT P0, [UR11+0x60000], RZ ;  /* 0x060000ffff0075a7 */ /* 0x000ee4000800110b */
[----:B--23--:R-:W-:Y:S05]  /*1d00*/  @!P0 BRA `(.L_x_60) ;  /* 0x0000001400ac8947 */ /* 0x00cfea0003800000 */
.L_x_78:
[----:B------:R-:W-:Y:S05]  /*1d10*/  BRA.U UP0, `(.L_x_61) ;  /* 0x0000000100c87547 */ /* 0x000fea000b800000 */
[----:B------:R-:W-:Y:S02]  /*1d20*/  USHF.R.U32.HI UR16, URZ, 0x4, UR11 ;  /* 0x00000004ff107899 */ /* 0x000fe4000801160b */
[----:B------:R-:W-:Y:S02]  /*1d30*/  UIADD3 UR15, UPT, UPT, UR11, 0x40000, URZ ;  /* 0x000400000b0f7890 */ /* 0x000fe4000fffe0ff */
[----:B------:R-:W-:Y:S02]  /*1d40*/  USGXT.U32 UR16, UR16, 0xe ;  /* 0x0000000e1010789a */ /* 0x000fe40008000000 */
[----:B------:R-:W-:Y:S02]  /*1d50*/  USHF.R.U32.HI UR15, URZ, 0x4, UR15 ;  /* 0x00000004ff0f7899 */ /* 0x000fe4000801160f */
[----:B------:R-:W-:Y:S02]  /*1d60*/  UIADD3 UR48, UP0, UPT, UR16, 0x2, URZ ;  /* 0x0000000210307890 */ /* 0x000fe4000ff1e0ff */
[----:B------:R-:W-:Y:S01]  /*1d70*/  USGXT.U32 UR18, UR15, 0xe ;  /* 0x0000000e0f12789a */ /* 0x000fe20008000000 */
[----:B------:R-:W-:Y:S01]  /*1d80*/  UMOV UR5, URZ ;  /* 0x000000ff00057c82 */ /* 0x000fe20008000000 */
[----:B------:R-:W-:Y:S01]  /*1d90*/  UMOV UR4, URZ ;  /* 0x000000ff00047c82 */ /* 0x000fe20008000000 */
[----:B------:R-:W-:-:S02]  /*1da0*/  UIADD3.X UR49, UPT, UPT, UR5, 0x40004040, URZ, UP0, !UPT ;  /* 0x4000404005317890 */ /* 0x000fc400087fe4ff */
[----:B------:R-:W-:Y:S02]  /*1db0*/  UIADD3 UR50, UP0, UPT, UR18, 0x2, URZ ;  /* 0x0000000212327890 */ /* 0x000fe4000ff1e0ff */
[----:B------:R-:W-:Y:S02]  /*1dc0*/  UIADD3.64 UR24, UPT, UPT, UR48, 0x2, URZ ;  /* 0x0000000230187897 */ /* 0x000fe4000fffe0ff */
[----:B------:R-:W-:Y:S02]  /*1dd0*/  UIADD3.X UR51, UPT, UPT, UR4, 0x40004040, URZ, UP0, !UPT ;  /* 0x4000404004337890 */ /* 0x000fe400087fe4ff */
[----:B------:R-:W-:Y:S02]  /*1de0*/  UIADD3.64 UR28, UPT, UPT, UR48, 0x4, URZ ;  /* 0x00000004301c7897 */ /* 0x000fe4000fffe0ff */
[----:B------:R-:W-:Y:S02]  /*1df0*/  UIADD3.64 UR4, UPT, UPT, UR50, 0x2, URZ ;  /* 0x0000000232047897 */ /* 0x000fe4000fffe0ff */
[----:B------:R-:W-:-:S02]  /*1e00*/  UIADD3.64 UR26, UPT, UPT, UR50, 0x4, URZ ;  /* 0x00000004321a7897 */ /* 0x000fc4000fffe0ff */
[----:B------:R-:W-:Y:S02]  /*1e10*/  UIADD3.64 UR34, UPT, UPT, UR48, 0x7fe, URZ ;  /* 0x000007fe30227897 */ /* 0x000fe4000fffe0ff */
[----:B------:R-:W-:Y:S02]  /*1e20*/  UIADD3.64 UR30, UPT, UPT, UR50, 0x3fe, URZ ;  /* 0x000003fe321e7897 */ /* 0x000fe4000fffe0ff */
[----:B------:R-:W-:Y:S02]  /*1e30*/  UIADD3.64 UR38, UPT, UPT, UR48, 0x800, URZ ;  /* 0x0000080030267897 */ /* 0x000fe4000fffe0ff */
[----:B------:R-:W-:Y:S02]  /*1e40*/  UIADD3.64 UR36, UPT, UPT, UR50, 0x400, URZ ;  /* 0x0000040032247897 */ /* 0x000fe4000fffe0ff */
[----:B------:R-:W-:Y:S02]  /*1e50*/  UIADD3.64 UR42, UPT, UPT, UR48, 0x802, URZ ;  /* 0x00000802302a7897 */ /* 0x000fe4000fffe0ff */
[----:B------:R-:W-:Y:S01]  /*1e60*/  UIADD3.64 UR40, UPT, UPT, UR50, 0x402, URZ ;  /* 0x0000040232287897 */ /* 0x000fe2000fffe0ff */
[----:B------:R-:W-:Y:S01]  /*1e70*/  UMOV UR20, 0x0 ;  /* 0x0000000000147882 */ /* 0x000fe20000000000 */
[----:B------:R-:W-:Y:S01]  /*1e80*/  UMOV UR21, 0x8400010 ;  /* 0x0840001000157882 */ /* 0x000fe20000000000 */
[----:B------:R-:W-:Y:S01]  /*1e90*/  UIADD3.64 UR46, UPT, UPT, UR48, 0x804, URZ ;  /* 0x00000804302e7897 */ /* 0x000fe2000fffe0ff */
[----:B------:R-:W-:Y:S01]  /*1ea0*/  UMOV UR17, 0x40004040 ;  /* 0x4000404000117882 */ /* 0x000fe20000000000 */
[----:B------:R-:W-:Y:S01]  /*1eb0*/  UIADD3.64 UR44, UPT, UPT, UR50, 0x404, URZ ;  /* 0x00000404322c7897 */ /* 0x000fe2000fffe0ff */
[----:B------:R-:W-:Y:S01]  /*1ec0*/  UMOV UR19, 0x40004040 ;  /* 0x4000404000137882 */ /* 0x000fe20000000000 */
[----:B------:R-:W-:Y:S01]  /*1ed0*/  UMOV UR52, 0x0 ;  /* 0x0000000000347882 */ /* 0x000fe20000000000 */
[----:B------:R-:W-:Y:S01]  /*1ee0*/  UMOV UR53, 0x8400010 ;  /* 0x0840001000357882 */ /* 0x000fe20000000000 */
[----:B------:R-:W-:Y:S01]  /*1ef0*/  UMOV UR54, 0x0 ;  /* 0x0000000000367882 */ /* 0x000fe20000000000 */
[----:B------:R-:W-:Y:S01]  /*1f00*/  UMOV UR55, 0x8400010 ;  /* 0x0840001000377882 */ /* 0x000fe20000000000 */
[----:B------:R2:W-:Y:S01]  /*1f10*/  UTCHMMA gdesc[UR18], gdesc[UR16], tmem[UR10], tmem[UR20], idesc[UR21], !UPT ;  /* 0x00ff1410120075ea */ /* 0x0005e2000f80000a */
[----:B------:R-:W-:Y:S01]  /*1f20*/  UMOV UR56, 0x0 ;  /* 0x0000000000387882 */ /* 0x000fe20000000000 */
[----:B------:R-:W-:Y:S01]  /*1f30*/  UMOV UR57, 0x8400010 ;  /* 0x0840001000397882 */ /* 0x000fe20000000000 */
[----:B------:R2:W-:Y:S01]  /*1f40*/  UTCHMMA gdesc[UR50], gdesc[UR48], tmem[UR10], tmem[UR52], idesc[UR53], UPT ;  /* 0x00ff3430320075ea */ /* 0x0005e2000b80000a */
        /* <DEDUP_REMOVED lines=12> */
[----:B------:R2:W-:Y:S01]  /*2010*/  UTCHMMA gdesc[UR40], gdesc[UR42], tmem[UR10], tmem[UR62], idesc[UR63], UPT ;  /* 0x00ff3e2a280075ea */ /* 0x0005e2000b80000a */
[----:B------:R2:W-:Y:S01]  /*2020*/  UTCHMMA gdesc[UR44], gdesc[UR46], tmem[UR10], tmem[UR64], idesc[UR65], UPT ;  /* 0x00ff402e2c0075ea */ /* 0x0005e2000b80000a */
[----:B------:R-:W-:Y:S01]  /*2030*/  NOP ;  /* 0x0000000000007918 */ /* 0x000fe20000000000 */
.L_x_61:
[----:B------:R-:W-:Y:S01]  /*2040*/  ELECT P0, URZ, PT ;  /* 0x0000000000ff782f */ /* 0x000fe20003800000 */
[----:B--2---:R-:W-:Y:S01]  /*2050*/  UMOV UR4, UR6 ;  /* 0x0000000600047c82 */ /* 0x004fe20008000000 */
[----:B------:R-:W-:Y:S02]  /*2060*/  UMOV UR5, URZ ;  /* 0x000000ff00057c82 */ /* 0x000fe40008000000 */
[----:B------:R-:W-:-:S13]  /*2070*/  ISETP.LT.U32.AND P0, PT, R132, 0x20, P0 ;  /* 0x000000208400780c */ /* 0x000fda0000701070 */
[----:B------:R-:W-:Y:S01]  /*2080*/  VOTEU.ANY UP0, P0 ;  /* 0x0000000000ff7886 */ /* 0x000fe20000000100 */
[----:B------:R-:W-:Y:S01]  /*2090*/  VOTEU.ANY UP1, P0 ;  /* 0x0000000000ff7886 */ /* 0x000fe20000020100 */
[----:B------:R-:W-:-:S03]  /*20a0*/  ISETP.GE.U32.AND P0, PT, R12, 0x81, PT ;  /* 0x000000810c00780c */ /* 0x000fc60003f06070 */
[----:B------:R-:W-:Y:S02]  /*20b0*/  @UP0 UMOV UR4, UR4 ;  /* 0x0000000400040c82 */ /* 0x000fe40008000000 */
[----:B------:R2:W-:Y:S01]  /*20c0*/  @UP1 UTCBAR [UR4], URZ ;  /* 0x000000ff040013e9 */ /* 0x0005e200080000ff */
[----:B------:R-:W-:Y:S06]  /*20d0*/  BAR.SYNC.DEFER_BLOCKING 0x0 ;  /* 0x0000000000007b1d */ /* 0x000fec0000010000 */
[----:B------:R-:W3:Y:S02]  /*20e0*/  SYNCS.PHASECHK.TRANS64.TRYWAIT P1, [UR11+0x60020], RZ ;  /* 0x060020ffff0075a7 */ /* 0x000ee4000802110b */
[----:B--23--:R-:W-:Y:S05]  /*20f0*/  @!P1 BRA `(.L_x_62) ;  /* 0x0000001000bc9947 */ /* 0x00cfea0003800000 */
.L_x_79:
[----:B------:R-:W-:Y:S01]  /*2100*/  IMAD.MOV.U32 R2, RZ, RZ, RZ ;  /* 0x000000ffff027224 */ /* 0x000fe200078e00ff */
[----:B------:R-:W-:Y:S06]  /*2110*/  @!P0 BRA `(.L_x_59) ;  /* 0x0000000400d48947 */ /* 0x000fec0003800000 */
[----:B------:R-:W2:Y:S01]  /*2120*/  LDCU UR34, c[0x0][0x3a0] ;  /* 0x00007400ff2277ac */ /* 0x000ea20008000800 */
[----:B------:R-:W-:Y:S01]  /*2130*/  UMOV UR35, 0x80 ;  /* 0x0000008000237882 */ /* 0x000fe20000000000 */
[----:B------:R-:W-:-:S05]  /*2140*/  UMOV UR15, 0x1 ;  /* 0x00000001000f7882 */ /* 0x000fca0000000000 */
.L_x_66:
[----:B------:R-:W-:Y:S01]  /*2150*/  BAR.SYNC.DEFER_BLOCKING 0x0 ;  /* 0x0000000000007b1d */ /* 0x000fe20000010000 */
[----:B------:R-:W-:Y:S01]  /*2160*/  ULEA UR42, UR15, UR11, 0x3 ;  /* 0x0000000b0f2a7291 */ /* 0x000fe2000f8e18ff */
[----:B------:R-:W-:Y:S01]  /*2170*/  @!P3 IMAD.MOV.U32 R3, RZ, RZ, 0x18000 ;  /* 0x00018000ff03b424 */ /* 0x000fe200078e00ff */
[----:B------:R-:W-:Y:S01]  /*2180*/  ELECT P1, URZ, PT ;  /* 0x0000000000ff782f */ /* 0x000fe20003820000 */
[----:B------:R-:W-:-:S03]  /*2190*/  ULEA UR4, UR15, UR11, 0xf ;  /* 0x0000000b0f047291 */ /* 0x000fc6000f8e78ff */
[----:B------:R-:W-:Y:S01]  /*21a0*/  ISETP.LT.U32.AND P1, PT, R132, 0x40, P1 ;  /* 0x000000408400780c */ /* 0x000fe20000f21070 */
[----:B------:R-:W-:Y:S02]  /*21b0*/  ULOP3.LUT UR5, UR14, 0x1, URZ, 0xc0, !UPT ;  /* 0x000000010e057892 */ /* 0x000fe4000f8ec0ff */
[----:B------:R-:W-:Y:S02]  /*21c0*/  UIADD3 UR16, UPT, UPT, UR4, 0x40000, URZ ;  /* 0x0004000004107890 */ /* 0x000fe4000fffe0ff */
[----:B------:R-:W-:Y:S02]  /*21d0*/  ULEA UR22, UR5, UR35, 0x6 ;  /* 0x0000002305167291 */ /* 0x000fe4000f8e30ff */
[----:B------:R-:W-:Y:S01]  /*21e0*/  ULEA UR20, UR5, UR16, 0xe ;  /* 0x0000001005147291 */ /* 0x000fe2000f8e70ff */
[----:B------:R-:W-:Y:S01]  /*21f0*/  ELECT P0, URZ, PT ;  /* 0x0000000000ff782f */ /* 0x000fe20003800000 */
[----:B------:R-:W-:-:S04]  /*2200*/  ULEA UR17, UR15, UR11, 0x10 ;  /* 0x0000000b0f117291 */ /* 0x000fc8000f8e80ff */
[----:B------:R-:W-:Y:S01]  /*2210*/  VOTEU.ANY UP0, P1 ;  /* 0x0000000000ff7886 */ /* 0x000fe20000800100 */
[----:B------:R-:W-:Y:S01]  /*2220*/  ISETP.LT.U32.AND P0, PT, R132, 0x40, P0 ;  /* 0x000000408400780c */ /* 0x000fe20000701070 */
[----:B------:R-:W-:Y:S01]  /*2230*/  ULEA UR4, UR5, UR17, 0xf ;  /* 0x0000001105047291 */ /* 0x000fe2000f8e78ff */
[----:B------:R3:W-:Y:S02]  /*2240*/  @!P3 SYNCS.ARRIVE.TRANS64 RZ, [UR42+0x60000], R3 ;  /* 0x06000003ffffb9a7 */ /* 0x0007e4000800002a */
[----:B------:R-:W-:Y:S01]  /*2250*/  @UP0 UIADD3 UR21, UPT, UPT, UR42, 0x60000, URZ ;  /* 0x000600002a150890 */ /* 0x000fe2000fffe0ff */
[----:B------:R-:W-:Y:S01]  /*2260*/  VOTEU.ANY UP0, P1 ;  /* 0x0000000000ff7886 */ /* 0x000fe20000800100 */
[----:B------:R-:W-:Y:S01]  /*2270*/  BAR.SYNC.DEFER_BLOCKING 0x0 ;  /* 0x0000000000007b1d */ /* 0x000fe20000010000 */
[----:B---3--:R-:W-:-:S06]  /*2280*/  IMAD.U32 R3, R2, -0x80000000, RZ ;  /* 0x8000000002037824 */ /* 0x008fcc00078e00ff */
[----:B------:R-:W-:Y:S01]  /*2290*/  VOTEU.ANY UP1, P0 ;  /* 0x0000000000ff7886 */ /* 0x000fe20000020100 */
[----:B------:R-:W-:-:S04]  /*22a0*/  UMOV UR6, UR22 ;  /* 0x0000001600067c82 */ /* 0x000fc80008000000 */
[----:B------:R-:W-:Y:S01]  /*22b0*/  @UP1 UIADD3 UR5, UPT, UPT, UR42, 0x60000, URZ ;  /* 0x000600002a051890 */ /* 0x000fe2000fffe0ff */
[----:B------:R-:W-:Y:S01]  /*22c0*/  VOTEU.ANY UP1, P0 ;  /* 0x0000000000ff7886 */ /* 0x000fe20000020100 */
[----:B------:R3:W-:Y:S01]  /*22d0*/  @UP0 UTMALDG.2D [UR20], [UR8] ;  /* 0x00000014080005b4 */ /* 0x0007e20008008000 */
[----:B------:R-:W-:Y:S01]  /*22e0*/  UISETP.NE.U32.AND UP0, UPT, UR14, URZ, UPT ;  /* 0x000000ff0e00728c */ /* 0x000fe2000bf05070 */
[----:B------:R5:W-:Y:S06]  /*22f0*/  MEMBAR.ALL.CTA ;  /* 0x0000000000007992 */ /* 0x000bec0000008000 */
[----:B-----5:R-:W5:Y:S02]  /*2300*/  FENCE.VIEW.ASYNC.S ;  /* 0x00000000000073c6 */ /* 0x020f640000000000 */
[----:B-----5:R-:W-:Y:S06]  /*2310*/  BAR.SYNC.DEFER_BLOCKING 0x0 ;  /* 0x0000000000007b1d */ /* 0x020fec0000010000 */
[----:B------:R3:W-:Y:S02]  /*2320*/  @UP1 UTMALDG.2D [UR4], [UR32] ;  /* 0x00000004200015b4 */ /* 0x0007e40008008000 */
[----:B------:R-:W-:Y:S06]  /*2330*/  BAR.SYNC.DEFER_BLOCKING 0x0 ;  /* 0x0000000000007b1d */ /* 0x000fec0000010000 */
[----:B------:R-:W5:Y:S02]  /*2340*/  SYNCS.PHASECHK.TRANS64.TRYWAIT P0, [UR42+0x60000], R3 ;  /* 0x06000003ff0075a7 */ /* 0x000f64000800112a */
[----:B---3-5:R-:W-:Y:S05]  /*2350*/  @!P0 BRA `(.L_x_63) ;  /* 0x0000001000308947 */ /* 0x028fea0003800000 */
.L_x_80:
[----:B------:R-:W-:Y:S05]  /*2360*/  BRA.U UP0, `(.L_x_64) ;  /* 0x0000000100f47547 */ /* 0x000fea000b800000 */
[----:B------:R-:W-:Y:S02]  /*2370*/  USHF.R.U32.HI UR20, URZ, 0x4, UR16 ;  /* 0x00000004ff147899 */ /* 0x000fe40008011610 */
[----:B------:R-:W-:Y:S02]  /*2380*/  USHF.R.U32.HI UR24, URZ, 0x4, UR17 ;  /* 0x00000004ff187899 */ /* 0x000fe40008011611 */
[----:B------:R-:W-:Y:S02]  /*2390*/  USGXT.U32 UR20, UR20, 0xe ;  /* 0x0000000e1414789a */ /* 0x000fe40008000000 */
[----:B------:R-:W-:Y:S02]  /*23a0*/  USGXT.U32 UR24, UR24, 0xe ;  /* 0x0000000e1818789a */ /* 0x000fe40008000000 */
[----:B------:R-:W-:Y:S02]  /*23b0*/  UIADD3 UR28, UP0, UPT, UR20, 0x2, URZ ;  /* 0x00000002141c7890 */ /* 0x000fe4000ff1e0ff */
[----:B------:R-:W-:Y:S01]  /*23c0*/  UIADD3 UR26, UP1, UPT, UR24, 0x2, URZ ;  /* 0x00000002181a7890 */ /* 0x000fe2000ff3e0ff */
[----:B------:R-:W-:Y:S01]  /*23d0*/  UMOV UR4, URZ ;  /* 0x000000ff00047c82 */ /* 0x000fe20008000000 */
[----:B------:R-:W-:Y:S01]  /*23e0*/  UMOV UR5, URZ ;  /* 0x000000ff00057c82 */ /* 0x000fe20008000000 */
[----:B------:R-:W-:-:S02]  /*23f0*/  UIADD3.X UR29, UPT, UPT, UR4, 0x40004040, URZ, UP0, !UPT ;  /* 0x40004040041d7890 */ /* 0x000fc400087fe4ff */
[----:B------:R-:W-:Y:S02]  /*2400*/  UIADD3 UR44, UP3, UPT, UR28, 0x2, URZ ;  /* 0x000000021c2c7890 */ /* 0x000fe4000ff7e0ff */
[----:B------:R-:W-:Y:S02]  /*2410*/  UIADD3.X UR27, UPT, UPT, UR5, 0x40004040, URZ, UP1, !UPT ;  /* 0x40004040051b7890 */ /* 0x000fe40008ffe4ff */
[----:B------:R-:W-:Y:S02]  /*2420*/  UIADD3 UR46, UP2, UPT, UR26, 0x2, URZ ;  /* 0x000000021a2e7890 */ /* 0x000fe4000ff5e0ff */
[----:B------:R-:W-:Y:S02]  /*2430*/  UIADD3 UR48, UP6, UPT, UR28, 0x4, URZ ;  /* 0x000000041c307890 */ /* 0x000fe4000ffde0ff */
[----:B------:R-:W-:Y:S02]  /*2440*/  UIADD3 UR50, UP5, UPT, UR26, 0x4, URZ ;  /* 0x000000041a327890 */ /* 0x000fe4000ffbe0ff */
[----:B------:R-:W-:-:S02]  /*2450*/  UIADD3 UR52, UP1, UPT, UR28, 0x3fe, URZ ;  /* 0x000003fe1c347890 */ /* 0x000fc4000ff3e0ff */
[----:B------:R-:W-:Y:S02]  /*2460*/  UIADD3 UR54, UP0, UPT, UR26, 0x7fe, URZ ;  /* 0x000007fe1a367890 */ /* 0x000fe4000ff1e0ff */
[----:B------:R-:W-:Y:S02]  /*2470*/  UIADD3.X UR45, UPT, UPT, UR29, URZ, URZ, UP3, !UPT ;  /* 0x000000ff1d2d7290 */ /* 0x000fe40009ffe4ff */
[----:B------:R-:W-:Y:S02]  /*2480*/  UIADD3 UR56, UP4, UPT, UR28, 0x400, URZ ;  /* 0x000004001c387890 */ /* 0x000fe4000ff9e0ff */
[----:B------:R-:W-:Y:S02]  /*2490*/  UIADD3 UR58, UP3, UPT, UR26, 0x800, URZ ;  /* 0x000008001a3a7890 */ /* 0x000fe4000ff7e0ff */
[----:B------:R-:W-:Y:S02]  /*24a0*/  UIADD3.X UR47, UPT, UPT, UR27, URZ, URZ, UP2, !UPT ;  /* 0x000000ff1b2f7290 */ /* 0x000fe400097fe4ff */
[----:B------:R-:W-:-:S02]  /*24b0*/  UIADD3.X UR49, UPT, UPT, UR29, URZ, URZ, UP6, !UPT ;  /* 0x000000ff1d317290 */ /* 0x000fc4000b7fe4ff */
[----:B------:R-:W-:Y:S02]  /*24c0*/  UIADD3 UR60, UP2, UPT, UR28, 0x402, URZ ;  /* 0x000004021c3c7890 */ /* 0x000fe4000ff5e0ff */
[----:B------:R-:W-:Y:S02]  /*24d0*/  UIADD3 UR62, UP6, UPT, UR26, 0x802, URZ ;  /* 0x000008021a3e7890 */ /* 0x000fe4000ffde0ff */
[----:B------:R-:W-:Y:S02]  /*24e0*/  UIADD3.X UR51, UPT, UPT, UR27, URZ, URZ, UP5, !UPT ;  /* 0x000000ff1b337290 */ /* 0x000fe4000affe4ff */
[----:B------:R-:W-:Y:S02]  /*24f0*/  UIADD3.X UR53, UPT, UPT, UR29, URZ, URZ, UP1, !UPT ;  /* 0x000000ff1d357290 */ /* 0x000fe40008ffe4ff */
[----:B------:R-:W-:Y:S02]  /*2500*/  UIADD3 UR4, UP5, UPT, UR28, 0x404, URZ ;  /* 0x000004041c047890 */ /* 0x000fe4000ffbe0ff */
[----:B------:R-:W-:-:S02]  /*2510*/  UIADD3 UR30, UP1, UPT, UR26, 0x804, URZ ;  /* 0x000008041a1e7890 */ /* 0x000fc4000ff3e0ff */
[----:B------:R-:W-:Y:S02]  /*2520*/  UIADD3.X UR55, UPT, UPT, UR27, URZ, URZ, UP0, !UPT ;  /* 0x000000ff1b377290 */ /* 0x000fe400087fe4ff */
[----:B------:R-:W-:Y:S02]  /*2530*/  UIADD3.X UR57, UPT, UPT, UR29, URZ, URZ, UP4, !UPT ;  /* 0x000000ff1d397290 */ /* 0x000fe4000a7fe4ff */
[----:B------:R-:W-:Y:S02]  /*2540*/  UIADD3.X UR59, UPT, UPT, UR27, URZ, URZ, UP3, !UPT ;  /* 0x000000ff1b3b7290 */ /* 0x000fe40009ffe4ff */
[----:B------:R-:W-:Y:S02]  /*2550*/  UIADD3.X UR61, UPT, UPT, UR29, URZ, URZ, UP2, !UPT ;  /* 0x000000ff1d3d7290 */ /* 0x000fe400097fe4ff */
[----:B------:R-:W-:Y:S01]  /*2560*/  UIADD3.X UR63, UPT, UPT, UR27, URZ, URZ, UP6, !UPT ;  /* 0x000000ff1b3f7290 */ /* 0x000fe2000b7fe4ff */
[----:B------:R-:W-:Y:S01]  /*2570*/  UMOV UR18, 0x0 ;  /* 0x0000000000127882 */ /* 0x000fe20000000000 */
[----:B------:R-:W-:Y:S01]  /*2580*/  UMOV UR19, 0x8400010 ;  /* 0x0840001000137882 */ /* 0x000fe20000000000 */
[----:B------:R-:W-:Y:S01]  /*2590*/  UMOV UR21, 0x40004040 ;  /* 0x4000404000157882 */ /* 0x000fe20000000000 */
[----:B------:R-:W-:Y:S01]  /*25a0*/  UMOV UR25, 0x40004040 ;  /* 0x4000404000197882 */ /* 0x000fe20000000000 */
[----:B------:R-:W-:Y:S01]  /*25b0*/  UIADD3.X UR5, UPT, UPT, UR29, URZ, URZ, UP5, !UPT ;  /* 0x000000ff1d057290 */ /* 0x000fe2000affe4ff */
[----:B------:R3:W-:Y:S01]  /*25c0*/  UTCHMMA gdesc[UR20], gdesc[UR24], tmem[UR10], tmem[UR18], idesc[UR19], UPT ;  /* 0x00ff1218140075ea */ /* 0x0007e2000b80000a */
[----:B------:R-:W-:Y:S01]  /*25d0*/  UIADD3.X UR31, UPT, UPT, UR27, URZ, URZ, UP1, !UPT ;  /* 0x000000ff1b1f7290 */ /* 0x000fe20008ffe4ff */
[----:B------:R-:W-:Y:S01]  /*25e0*/  UMOV UR16, 0x0 ;  /* 0x0000000000107882 */ /* 0x000fe20000000000 */
[----:B------:R-:W-:Y:S01]  /*25f0*/  UMOV UR17, 0x8400010 ;  /* 0x0840001000117882 */ /* 0x000fe20000000000 */
[----:B------:R-:W-:Y:S01]  /*2600*/  UMOV UR40, 0x0 ;  /* 0x0000000000287882 */ /* 0x000fe20000000000 */
[----:B------:R-:W-:Y:S01]  /*2610*/  UMOV UR41, 0x8400010 ;  /* 0x0840001000297882 */ /* 0x000fe20000000000 */
        /* <DEDUP_REMOVED lines=18> */
.L_x_64:
[----:B------:R-:W-:Y:S01]  /*2740*/  ELECT P0, URZ, PT ;  /* 0x0000000000ff782f */ /* 0x000fe20003800000 */
[----:B---3--:R-:W-:-:S03]  /*2750*/  UIADD3 UR4, UPT, UPT, UR42, 0x60020, URZ ;  /* 0x000600202a047890 */ /* 0x008fc6000fffe0ff */
[----:B------:R-:W-:Y:S01]  /*2760*/  ISETP.LT.U32.AND P0, PT, R132, 0x20, P0 ;  /* 0x000000208400780c */ /* 0x000fe20000701070 */
[----:B------:R-:W-:-:S12]  /*2770*/  UMOV UR5, URZ ;  /* 0x000000ff00057c82 */ /* 0x000fd80008000000 */
[----:B------:R-:W-:Y:S01]  /*2780*/  VOTEU.ANY UP0, P0 ;  /* 0x0000000000ff7886 */ /* 0x000fe20000000100 */
[----:B------:R-:W-:-:S04]  /*2790*/  VOTEU.ANY UP1, P0 ;  /* 0x0000000000ff7886 */ /* 0x000fc80000020100 */
[----:B------:R-:W-:Y:S02]  /*27a0*/  @UP0 UMOV UR4, UR4 ;  /* 0x0000000400040c82 */ /* 0x000fe40008000000 */
[----:B------:R3:W-:Y:S01]  /*27b0*/  @UP1 UTCBAR [UR4], URZ ;  /* 0x000000ff040013e9 */ /* 0x0007e200080000ff */
[----:B------:R-:W-:Y:S06]  /*27c0*/  BAR.SYNC.DEFER_BLOCKING 0x0 ;  /* 0x0000000000007b1d */ /* 0x000fec0000010000 */
[----:B------:R-:W5:Y:S02]  /*27d0*/  SYNCS.PHASECHK.TRANS64.TRYWAIT P0, [UR42+0x60020], R3 ;  /* 0x06002003ff0075a7 */ /* 0x000f64000800112a */
[----:B---3-5:R-:W-:Y:S05]  /*27e0*/  @!P0 BRA `(.L_x_65) ;  /* 0x0000000c00188947 */ /* 0x028fea0003800000 */
.L_x_81:
[----:B------:R-:W-:Y:S02]  /*27f0*/  UIADD3 UR15, UPT, UPT, UR15, 0x1, URZ ;  /* 0x000000010f0f7890 */ /* 0x000fe4000fffe0ff */
[----:B------:R-:W-:Y:S02]  /*2800*/  UIADD3 UR35, UPT, UPT, UR35, 0x80, URZ ;  /* 0x0000008023237890 */ /* 0x000fe4000fffe0ff */
[----:B------:R-:W-:-:S04]  /*2810*/  UISETP.NE.U32.AND UP0, UPT, UR15, 0x4, UPT ;  /* 0x000000040f00788c */ /* 0x000fc8000bf05070 */
[----:B------:R-:W-:Y:S02]  /*2820*/  USEL UR15, UR15, URZ, UP0 ;  /* 0x000000ff0f0f7287 */ /* 0x000fe40008000000 */
[----:B------:R-:W-:Y:S02]  /*2830*/  USEL UR4, URZ, 0x1, UP0 ;  /* 0x00000001ff047887 */ /* 0x000fe40008000000 */
[----:B--2---:R-:W-:-:S04]  /*2840*/  UISETP.GE.AND UP0, UPT, UR35, UR34, UPT ;  /* 0x000000222300728c */ /* 0x004fc8000bf06270 */
[----:B------:R-:W-:-:S05]  /*2850*/  LOP3.LUT R2, R2, UR4, RZ, 0x3c, !PT ;  /* 0x0000000402027c12 */ /* 0x000fca000f8e3cff */
[----:B------:R-:W-:Y:S05]  /*2860*/  BRA.U !UP0, `(.L_x_66) ;  /* 0xfffffff908387547 */ /* 0x000fea000b83ffff */
.L_x_59:
[----:B---3-5:R-:W-:Y:S06]  /*2870*/  BAR.SYNC.DEFER_BLOCKING 0x0 ;  /* 0x0000000000007b1d */ /* 0x028fec0000010000 */
[----:B------:R-:W-:Y:S04]  /*2880*/  BSSY.RECONVERGENT B5, `(.L_x_67) ;  /* 0x0000004000057945 */ /* 0x000fe80003800200 */
[----:B------:R-:W-:Y:S05]  /*2890*/  @P3 BRA `(.L_x_68) ;  /* 0x0000000000083947 */ /* 0x000fea0003800000 */
[----:B------:R-:W2:Y:S02]  /*28a0*/  SYNCS.CCTL.IV [UR11+0x60000] ;  /* 0x06000000ff0079b1 */ /* 0x000ea4000800000b */
[----:B--2---:R-:W2:Y:S02]  /*28b0*/  SYNCS.CCTL.IV [UR11+0x60020] ;  /* 0x06002000ff0079b1 */ /* 0x004ea4000800000b */
.L_x_68:
[----:B------:R-:W-:Y:S05]  /*28c0*/  BSYNC.RECONVERGENT B5 ;  /* 0x0000000000057941 */ /* 0x000fea0003800200 */
.L_x_67:
[----:B--2---:R-:W-:Y:S06]  /*28d0*/  BAR.SYNC.DEFER_BLOCKING 0x0 ;  /* 0x0000000000007b1d */ /* 0x004fec0000010000 */
[----:B------:R-:W-:Y:S04]  /*28e0*/  BSSY.RECONVERGENT B5, `(.L_x_69) ;  /* 0x0000004000057945 */ /* 0x000fe80003800200 */
[----:B------:R-:W-:Y:S05]  /*28f0*/  @P3 BRA `(.L_x_70) ;  /* 0x0000000000083947 */ /* 0x000fea0003800000 */
[----:B------:R-:W2:Y:S02]  /*2900*/  SYNCS.CCTL.IV [UR11+0x60008] ;  /* 0x06000800ff0079b1 */ /* 0x000ea4000800000b */
[----:B--2---:R-:W2:Y:S02]  /*2910*/  SYNCS.CCTL.IV [UR11+0x60028] ;  /* 0x06002800ff0079b1 */ /* 0x004ea4000800000b */
.L_x_70:
[----:B------:R-:W-:Y:S05]  /*2920*/  BSYNC.RECONVERGENT B5 ;  /* 0x0000000000057941 */ /* 0x000fea0003800200 */
.L_x_69:
[----:B--2---:R-:W-:Y:S06]  /*2930*/  BAR.SYNC.DEFER_BLOCKING 0x0 ;  /* 0x0000000000007b1d */ /* 0x004fec0000010000 */
[----:B------:R-:W-:Y:S04]  /*2940*/  BSSY.RECONVERGENT B5, `(.L_x_71) ;  /* 0x0000004000057945 */ /* 0x000fe80003800200 */
[----:B------:R-:W-:Y:S05]  /*2950*/  @P3 BRA `(.L_x_72) ;  /* 0x0000000000083947 */ /* 0x000fea0003800000 */
[----:B------:R-:W2:Y:S02]  /*2960*/  SYNCS.CCTL.IV [UR11+0x60010] ;  /* 0x06001000ff0079b1 */ /* 0x000ea4000800000b */
[----:B--2---:R-:W2:Y:S02]  /*2970*/  SYNCS.CCTL.IV [UR11+0x60030] ;  /* 0x06003000ff0079b1 */ /* 0x004ea4000800000b */
.L_x_72:
[----:B------:R-:W-:Y:S05]  /*2980*/  BSYNC.RECONVERGENT B5 ;  /* 0x0000000000057941 */ /* 0x000fea0003800200 */
.L_x_71:
[----:B--2---:R-:W-:Y:S06]  /*2990*/  BAR.SYNC.DEFER_BLOCKING 0x0 ;  /* 0x0000000000007b1d */ /* 0x004fec0000010000 */
[----:B------:R-:W-:Y:S04]  /*29a0*/  BSSY.RECONVERGENT B5, `(.L_x_73) ;  /* 0x0000004000057945 */ /* 0x000fe80003800200 */
[----:B------:R-:W-:Y:S05]  /*29b0*/  @P3 BRA `(.L_x_74) ;  /* 0x0000000000083947 */ /* 0x000fea0003800000 */
[----:B------:R-:W2:Y:S02]  /*29c0*/  SYNCS.CCTL.IV [UR11+0x60018] ;  /* 0x06001800ff0079b1 */ /* 0x000ea4000800000b */
[----:B--2---:R-:W2:Y:S02]  /*29d0*/  SYNCS.CCTL.IV [UR11+0x60038] ;  /* 0x06003800ff0079b1 */ /* 0x004ea4000800000b */
.L_x_74:
[----:B------:R-:W-:Y:S05]  /*29e0*/  BSYNC.RECONVERGENT B5 ;  /* 0x0000000000057941 */ /* 0x000fea0003800200 */
.L_x_73:
[----:B------:R-:W-:Y:S01]  /*29f0*/  ULOP3.LUT UR4, UR14, 0x3, URZ, 0xc0, !UPT ;  /* 0x000000030e047892 */ /* 0x000fe2000f8ec0ff */
[C---:B------:R-:W-:Y:S01]  /*2a00*/  IMAD.SHL.U32 R2, R0.reuse, 0x10, RZ ;  /* 0x0000001000027824 */ /* 0x040fe200078e00ff */
[----:B------:R-:W-:Y:S01]  /*2a10*/  USHF.L.U32 UR14, UR14, 0x5, URZ ;  /* 0x000000050e0e7899 */ /* 0x000fe200080006ff */
[C---:B------:R-:W-:Y:S01]  /*2a20*/  IMAD.SHL.U32 R3, R0.reuse, 0x100, RZ ;  /* 0x0000010000037824 */ /* 0x040fe200078e00ff */
[----:B------:R-:W-:Y:S01]  /*2a30*/  ULEA UR5, UR4, UR10, 0x15 ;  /* 0x0000000a04057291 */ /* 0x000fe2000f8ea8ff */
[----:B------:R-:W-:Y:S01]  /*2a40*/  IMAD.SHL.U32 R0, R0, 0x80, RZ ;  /* 0x0000008000007824 */ /* 0x000fe200078e00ff */
[----:B------:R-:W-:Y:S02]  /*2a50*/  ULOP3.LUT UR14, UR14, 0x80, URZ, 0xc0, !UPT ;  /* 0x000000800e0e7892 */ /* 0x000fe4000f8ec0ff */
[----:B------:R-:W-:Y:S02]  /*2a60*/  LOP3.LUT R3, R2, 0x8070, R3, 0xc8, !PT ;  /* 0x0000807002037812 */ /* 0x000fe400078ec803 */
[----:B------:R-:W-:Y:S01]  /*2a70*/  ELECT P0, URZ, PT ;  /* 0x0000000000ff782f */ /* 0x000fe20003800000 */
[----:B------:R-:W-:Y:S01]  /*2a80*/  UIADD3 UR5, UPT, UPT, UR5, UR14, URZ ;  /* 0x0000000e05057290 */ /* 0x000fe2000fffe0ff */
[----:B------:R-:W-:Y:S01]  /*2a90*/  LOP3.LUT R0, R3, 0x3f80, R0, 0xf8, !PT ;  /* 0x00003f8003007812 */ /* 0x000fe200078ef800 */
[----:B------:R-:W-:Y:S01]  /*2aa0*/  UMOV UR6, UR23 ;  /* 0x0000001700067c82 */ /* 0x000fe20008000000 */
[----:B------:R-:W-:-:S02]  /*2ab0*/  ISETP.LT.U32.AND P0, PT, R132, 0x80, P0 ;  /* 0x000000808400780c */ /* 0x000fc40000701070 */
[C---:B------:R-:W-:Y:S02]  /*2ac0*/  LOP3.LUT R2, R0.reuse, 0x10, RZ, 0x3c, !PT ;  /* 0x0000001000027812 */ /* 0x040fe400078e3cff */
[----:B------:R-:W-:Y:S02]  /*2ad0*/  LOP3.LUT R3, R0, 0x20, RZ, 0x3c, !PT ;  /* 0x0000002000037812 */ /* 0x000fe400078e3cff */
[----:B----4-:R-:W3:Y:S01]  /*2ae0*/  LDTM.x128 R4, tmem[UR5] ;  /* 0x00000005000479ee */ /* 0x010ee200083c0000 */
[----:B------:R-:W-:Y:S01]  /*2af0*/  NOP ;  /* 0x0000000000007918 */ /* 0x000fe20000000000 */
[----:B------:R-:W-:Y:S02]  /*2b00*/  ULEA UR5, UR4, UR7, 0x6 ;  /* 0x0000000704057291 */ /* 0x000fe4000f8e30ff */
[----:B------:R-:W-:-:S03]  /*2b10*/  ULEA UR4, UR4, UR11, 0xe ;  /* 0x0000000b04047291 */ /* 0x000fc6000f8e70ff */
[----:B---3--:R-:W-:Y:S01]  /*2b20*/  VOTEU.ANY UP1, P0 ;  /* 0x0000000000ff7886 */ /* 0x008fe20000020100 */
[----:B------:R-:W-:Y:S01]  /*2b30*/  VOTEU.ANY UP0, P0 ;  /* 0x0000000000ff7886 */ /* 0x000fe20000000100 */
[----:B------:R-:W-:Y:S02]  /*2b40*/  F2FP.F16.F32.PACK_AB R4, R5, R4 ;  /* 0x000000040504723e */ /* 0x000fe400000000ff */
[----:B------:R-:W-:Y:S02]  /*2b50*/  F2FP.F16.F32.PACK_AB R68, R69, R68 ;  /* 0x000000444544723e */ /* 0x000fe400000000ff */
[----:B------:R-:W-:Y:S02]  /*2b60*/  F2FP.F16.F32.PACK_AB R5, R7, R6 ;  /* 0x000000060705723e */ /* 0x000fe400000000ff */
[----:B------:R-:W-:Y:S02]  /*2b70*/  F2FP.F16.F32.PACK_AB R12, R13, R12 ;  /* 0x0000000c0d0c723e */ /* 0x000fe400000000ff */
[----:B------:R-:W-:-:S02]  /*2b80*/  F2FP.F16.F32.PACK_AB R69, R71, R70 ;  /* 0x000000464745723e */ /* 0x000fc400000000ff */
[----:B------:R-:W-:Y:S02]  /*2b90*/  F2FP.F16.F32.PACK_AB R76, R77, R76 ;  /* 0x0000004c4d4c723e */ /* 0x000fe400000000ff */
[----:B------:R-:W-:Y:S02]  /*2ba0*/  F2FP.F16.F32.PACK_AB R6, R9, R8 ;  /* 0x000000080906723e */ /* 0x000fe400000000ff */
[----:B------:R-:W-:Y:S02]  /*2bb0*/  F2FP.F16.F32.PACK_AB R7, R11, R10 ;  /* 0x0000000a0b07723e */ /* 0x000fe400000000ff */
[----:B------:R-:W-:Y:S02]  /*2bc0*/  F2FP.F16.F32.PACK_AB R13, R15, R14 ;  /* 0x0000000e0f0d723e */ /* 0x000fe400000000ff */
[----:B------:R-:W-:Y:S01]  /*2bd0*/  F2FP.F16.F32.PACK_AB R20, R21, R20 ;  /* 0x000000141514723e */ /* 0x000fe200000000ff */
[----:B--2---:R2:W-:Y:S01]  /*2be0*/  STS.128 [R0+UR11], R4 ;  /* 0x0000000400007988 */ /* 0x0045e20008000c0b */
[----:B------:R-:W-:-:S02]  /*2bf0*/  F2FP.F16.F32.PACK_AB R70, R73, R72 ;  /* 0x000000484946723e */ /* 0x000fc400000000ff */
[----:B------:R-:W-:Y:S02]  /*2c00*/  F2FP.F16.F32.PACK_AB R71, R75, R74 ;  /* 0x0000004a4b47723e */ /* 0x000fe400000000ff */
[----:B------:R-:W-:Y:S02]  /*2c10*/  F2FP.F16.F32.PACK_AB R77, R79, R78 ;  /* 0x0000004e4f4d723e */ /* 0x000fe400000000ff */
[----:B------:R-:W-:Y:S01]  /*2c20*/  F2FP.F16.F32.PACK_AB R84, R85, R84 ;  /* 0x000000545554723e */ /* 0x000fe200000000ff */
[----:B------:R3:W-:Y:S01]  /*2c30*/  STS.128 [R0+UR11+0x4000], R68 ;  /* 0x0040004400007988 */ /* 0x0007e20008000c0b */
[----:B------:R-:W-:Y:S02]  /*2c40*/  F2FP.F16.F32.PACK_AB R14, R17, R16 ;  /* 0x00000010110e723e */ /* 0x000fe400000000ff */
[----:B------:R-:W-:Y:S02]  /*2c50*/  F2FP.F16.F32.PACK_AB R15, R19, R18 ;  /* 0x00000012130f723e */ /* 0x000fe400000000ff */
[----:B------:R-:W-:-:S02]  /*2c60*/  F2FP.F16.F32.PACK_AB R21, R23, R22 ;  /* 0x000000161715723e */ /* 0x000fc400000000ff */
[----:B------:R-:W-:Y:S01]  /*2c70*/  F2FP.F16.F32.PACK_AB R28, R29, R28 ;  /* 0x0000001c1d1c723e */ /* 0x000fe200000000ff */
[----:B------:R4:W-:Y:S01]  /*2c80*/  STS.128 [R2+UR11], R12 ;  /* 0x0000000c02007988 */ /* 0x0009e20008000c0b */
[----:B------:R-:W-:Y:S02]  /*2c90*/  F2FP.F16.F32.PACK_AB R78, R81, R80 ;  /* 0x00000050514e723e */ /* 0x000fe400000000ff */
[----:B------:R-:W-:Y:S02]  /*2ca0*/  F2FP.F16.F32.PACK_AB R79, R83, R82 ;  /* 0x00000052534f723e */ /* 0x000fe400000000ff */
[----:B------:R-:W-:Y:S02]  /*2cb0*/  F2FP.F16.F32.PACK_AB R85, R87, R86 ;  /* 0x000000565755723e */ /* 0x000fe400000000ff */
[----:B------:R-:W-:Y:S01]  /*2cc0*/  F2FP.F16.F32.PACK_AB R92, R93, R92 ;  /* 0x0000005c5d5c723e */ /* 0x000fe200000000ff */
[----:B------:R4:W-:Y:S01]  /*2cd0*/  STS.128 [R2+UR11+0x4000], R76 ;  /* 0x0040004c02007988 */ /* 0x0009e20008000c0b */
[----:B------:R-:W-:-:S02]  /*2ce0*/  F2FP.F16.F32.PACK_AB R22, R25, R24 ;  /* 0x000000181916723e */ /* 0x000fc400000000ff */
[----:B------:R-:W-:Y:S02]  /*2cf0*/  F2FP.F16.F32.PACK_AB R23, R27, R26 ;  /* 0x0000001a1b17723e */ /* 0x000fe400000000ff */
[----:B------:R-:W-:Y:S02]  /*2d00*/  F2FP.F16.F32.PACK_AB R29, R31, R30 ;  /* 0x0000001e1f1d723e */ /* 0x000fe400000000ff */
[----:B------:R-:W-:Y:S01]  /*2d10*/  F2FP.F16.F32.PACK_AB R36, R37, R36 ;  /* 0x000000242524723e */ /* 0x000fe200000000ff */
[----:B------:R4:W-:Y:S01]  /*2d20*/  STS.128 [R3+UR11], R20 ;  /* 0x0000001403007988 */ /* 0x0009e20008000c0b */
[----:B------:R-:W-:Y:S02]  /*2d30*/  F2FP.F16.F32.PACK_AB R86, R89, R88 ;  /* 0x000000585956723e */ /* 0x000fe400000000ff */
[----:B------:R-:W-:Y:S02]  /*2d40*/  F2FP.F16.F32.PACK_AB R87, R91, R90 ;  /* 0x0000005a5b57723e */ /* 0x000fe400000000ff */
[----:B------:R-:W-:-:S02]  /*2d50*/  F2FP.F16.F32.PACK_AB R93, R95, R94 ;  /* 0x0000005e5f5d723e */ /* 0x000fc400000000ff */
[----:B------:R-:W-:Y:S01]  /*2d60*/  F2FP.F16.F32.PACK_AB R100, R101, R100 ;  /* 0x000000646564723e */ /* 0x000fe200000000ff */
[----:B------:R4:W-:Y:S01]  /*2d70*/  STS.128 [R3+UR11+0x4000], R84 ;  /* 0x0040005403007988 */ /* 0x0009e20008000c0b */
        /* <DEDUP_REMOVED lines=8> */
[----:B------:R-:W-:Y:S02]  /*2e00*/  LOP3.LUT R8, R0, 0x30, RZ, 0x3c, !PT ;  /* 0x0000003000087812 */ /* 0x000fe400078e3cff */
[----:B------:R-:W-:Y:S02]  /*2e10*/  F2FP.F16.F32.PACK_AB R38, R41, R40 ;  /* 0x000000282926723e */ /* 0x000fe400000000ff */
[----:B------:R-:W-:Y:S01]  /*2e20*/  F2FP.F16.F32.PACK_AB R39, R43, R42 ;  /* 0x0000002a2b27723e */ /* 0x000fe200000000ff */
[----:B------:R4:W-:Y:S01]  /*2e30*/  STS.128 [R8+UR11], R28 ;  /* 0x0000001c08007988 */ /* 0x0009e20008000c0b */
[----:B------:R-:W-:-:S02]  /*2e40*/  F2FP.F16.F32.PACK_AB R45, R47, R46 ;  /* 0x0000002e2f2d723e */ /* 0x000fc400000000ff */
[----:B------:R-:W-:Y:S01]  /*2e50*/  F2FP.F16.F32.PACK_AB R52, R53, R52 ;  /* 0x000000343534723e */ /* 0x000fe200000000ff */
[----:B------:R4:W-:Y:S01]  /*2e60*/  STS.128 [R8+UR11+0x4000], R92 ;  /* 0x0040005c08007988 */ /* 0x0009e20008000c0b */
[----:B------:R-:W-:Y:S02]  /*2e70*/  F2FP.F16.F32.PACK_AB R102, R105, R104 ;  /* 0x000000686966723e */ /* 0x000fe400000000ff */
[----:B------:R-:W-:Y:S02]  /*2e80*/  F2FP.F16.F32.PACK_AB R103, R107, R106 ;  /* 0x0000006a6b67723e */ /* 0x000fe400000000ff */
[----:B------:R-:W-:Y:S02]  /*2e90*/  F2FP.F16.F32.PACK_AB R109, R111, R110 ;  /* 0x0000006e6f6d723e */ /* 0x000fe400000000ff */
[----:B------:R-:W-:Y:S02]  /*2ea0*/  F2FP.F16.F32.PACK_AB R116, R117, R116 ;  /* 0x000000747574723e */ /* 0x000fe400000000ff */
[----:B------:R-:W-:-:S02]  /*2eb0*/  LOP3.LUT R9, R0, 0x40, RZ, 0x3c, !PT ;  /* 0x0000004000097812 */ /* 0x000fc400078e3cff */
[----:B------:R-:W-:Y:S02]  /*2ec0*/  F2FP.F16.F32.PACK_AB R46, R49, R48 ;  /* 0x00000030312e723e */ /* 0x000fe400000000ff */
[----:B------:R-:W-:Y:S01]  /*2ed0*/  F2FP.F16.F32.PACK_AB R47, R51, R50 ;  /* 0x00000032332f723e */ /* 0x000fe200000000ff */
[----:B------:R4:W-:Y:S01]  /*2ee0*/  STS.128 [R9+UR11], R36 ;  /* 0x0000002409007988 */ /* 0x0009e20008000c0b */
[----:B------:R-:W-:Y:S02]  /*2ef0*/  F2FP.F16.F32.PACK_AB R53, R55, R54 ;  /* 0x000000363735723e */ /* 0x000fe400000000ff */
[----:B------:R-:W-:Y:S01]  /*2f00*/  F2FP.F16.F32.PACK_AB R60, R61, R60 ;  /* 0x0000003c3d3c723e */ /* 0x000fe200000000ff */
[----:B------:R4:W-:Y:S01]  /*2f10*/  STS.128 [R9+UR11+0x4000], R100 ;  /* 0x0040006409007988 */ /* 0x0009e20008000c0b */
[----:B------:R-:W-:Y:S02]  /*2f20*/  F2FP.F16.F32.PACK_AB R110, R113, R112 ;  /* 0x00000070716e723e */ /* 0x000fe400000000ff */
[----:B------:R-:W-:-:S02]  /*2f30*/  F2FP.F16.F32.PACK_AB R111, R115, R114 ;  /* 0x00000072736f723e */ /* 0x000fc400000000ff */
        /* <DEDUP_REMOVED lines=11> */
[----:B--2---:R-:W-:Y:S02]  /*2ff0*/  LOP3.LUT R4, R0, 0x60, RZ, 0x3c, !PT ;  /* 0x0000006000047812 */ /* 0x004fe400078e3cff */
[----:B------:R-:W-:Y:S02]  /*3000*/  F2FP.F16.F32.PACK_AB R62, R65, R64 ;  /* 0x00000040413e723e */ /* 0x000fe400000000ff */
[----:B------:R-:W-:Y:S01]  /*3010*/  F2FP.F16.F32.PACK_AB R63, R67, R66 ;  /* 0x00000042433f723e */ /* 0x000fe200000000ff */
[----:B------:R4:W-:Y:S01]  /*3020*/  STS.128 [R4+UR11], R52 ;  /* 0x0000003404007988 */ /* 0x0009e20008000c0b */
[----:B------:R-:W-:-:S02]  /*3030*/  F2FP.F16.F32.PACK_AB R126, R129, R128 ;  /* 0x00000080817e723e */ /* 0x000fc400000000ff */
[----:B------:R-:W-:Y:S01]  /*3040*/  F2FP.F16.F32.PACK_AB R127, R131, R130 ;  /* 0x00000082837f723e */ /* 0x000fe200000000ff */
[----:B------:R4:W-:Y:S01]  /*3050*/  STS.128 [R4+UR11+0x4000], R116 ;  /* 0x0040007404007988 */ /* 0x0009e20008000c0b */
[----:B---3--:R-:W-:-:S05]  /*3060*/  LOP3.LUT R0, R0, 0x70, RZ, 0x3c, !PT ;  /* 0x0000007000007812 */ /* 0x008fca00078e3cff */
[----:B------:R4:W-:Y:S04]  /*3070*/  STS.128 [R0+UR11], R60 ;  /* 0x0000003c00007988 */ /* 0x0009e80008000c0b */
[----:B------:R4:W-:Y:S01]  /*3080*/  STS.128 [R0+UR11+0x4000], R124 ;  /* 0x0040007c00007988 */ /* 0x0009e20008000c0b */
[----:B------:R2:W-:Y:S06]  /*3090*/  MEMBAR.ALL.CTA ;  /* 0x0000000000007992 */ /* 0x0005ec0000008000 */
[----:B--2---:R-:W2:Y:S02]  /*30a0*/  FENCE.VIEW.ASYNC.S ;  /* 0x00000000000073c6 */ /* 0x004ea40000000000 */
[----:B--2---:R-:W-:Y:S06]  /*30b0*/  BAR.SYNC.DEFER_BLOCKING 0x0 ;  /* 0x0000000000007b1d */ /* 0x004fec0000010000 */
[----:B------:R4:W-:Y:S01]  /*30c0*/  @UP1 UTMASTG.2D [UR4], [UR12] ;  /* 0x000000040c0013b5 */ /* 0x0009e20008008000 */
[----:B------:R0:W-:Y:S01]  /*30d0*/  UTMACMDFLUSH ;  /* 0x00000000000079b7 */ /* 0x0001e20000000000 */
[----:B------:R-:W-:-:S04]  /*30e0*/  DEPBAR.LE SB0, 0x0 ;  /* 0x000080000000791a */ /* 0x000fc80000000000 */
[----:B------:R-:W-:Y:S08]  /*30f0*/  BAR.SYNC.DEFER_BLOCKING 0x0 ;  /* 0x0000000000007b1d */ /* 0x000ff00000010000 */
[----:B------:R-:W-:Y:S06]  /*3100*/  BAR.SYNC.DEFER_BLOCKING 0x0 ;  /* 0x0000000000007b1d */ /* 0x000fec0000010000 */
[----:B----4-:R-:W-:Y:S05]  /*3110*/  @P2 BRA `(.L_x_75) ;  /* 0x0000000000a02947 */ /* 0x010fea0003800000 */
[----:B------:R-:W2:Y:S01]  /*3120*/  S2UR UR5, SR_CgaCtaId ;  /* 0x00000000000579c3 */ /* 0x000ea20000008800 */
[----:B------:R-:W-:Y:S01]  /*3130*/  NOP ;  /* 0x0000000000007918 */ /* 0x000fe20000000000 */
[----:B------:R-:W-:Y:S01]  /*3140*/  UMOV UR4, 0x50 ;  /* 0x0000005000047882 */ /* 0x000fe20000000000 */
[----:B------:R-:W-:Y:S02]  /*3150*/  IMAD.U32 R0, RZ, RZ, UR10 ;  /* 0x0000000aff007e24 */ /* 0x000fe4000f8e00ff */
[----:B------:R-:W-:Y:S02]  /*3160*/  IMAD.MOV.U32 R3, RZ, RZ, 0xff ;  /* 0x000000ffff037424 */ /* 0x000fe400078e00ff */
[----:B------:R-:W-:Y:S01]  /*3170*/  IMAD.MOV.U32 R7, RZ, RZ, 0x1 ;  /* 0x00000001ff077424 */ /* 0x000fe200078e00ff */
[----:B------:R-:W-:-:S04]  /*3180*/  LOP3.LUT R0, R0, 0xffff, RZ, 0xc0, !PT ;  /* 0x0000ffff00007812 */ /* 0x000fc800078ec0ff */
[----:B------:R-:W-:-:S05]  /*3190*/  SHF.R.U32.HI R0, RZ, 0x5, R0 ;  /* 0x00000005ff007819 */ /* 0x000fca0000011600 */
[----:B------:R-:W-:Y:S01]  /*31a0*/  VIADD R2, R0, 0x10 ;  /* 0x0000001000027836 */ /* 0x000fe20000000000 */
[----:B------:R-:W-:Y:S01]  /*31b0*/  SHF.L.U32 R0, R3, R0, RZ ;  /* 0x0000000003007219 */ /* 0x000fe200000006ff */
[----:B--2---:R-:W-:-:S03]  /*31c0*/  ULEA UR6, UR5, UR4, 0x18 ;  /* 0x0000000405067291 */ /* 0x004fc6000f8ec0ff */
[----:B------:R-:W-:-:S04]  /*31d0*/  SHF.L.U32 R3, R7, R2, RZ ;  /* 0x0000000207037219 */ /* 0x000fc800000006ff */
[----:B------:R-:W-:Y:S02]  /*31e0*/  LOP3.LUT R0, R3, R0, RZ, 0xfc, !PT ;  /* 0x0000000003007212 */ /* 0x000fe400078efcff */
[----:B------:R-:W2:Y:S02]  /*31f0*/  LDS R5, [UR6] ;  /* 0x00000006ff057984 */ /* 0x000ea40008000800 */
[C---:B------:R-:W-:Y:S02]  /*3200*/  LOP3.LUT R2, R0.reuse, 0xffff, RZ, 0xc0, !PT ;  /* 0x0000ffff00027812 */ /* 0x040fe400078ec0ff */
[----:B--2---:R-:W-:-:S04]  /*3210*/  LOP3.LUT R3, R0, 0xffff, R5, 0x80, !PT ;  /* 0x0000ffff00037812 */ /* 0x004fc800078e8005 */
[----:B------:R-:W-:-:S13]  /*3220*/  ISETP.NE.AND P0, PT, R3, R2, PT ;  /* 0x000000020300720c */ /* 0x000fda0003f05270 */
[----:B------:R-:W-:Y:S05]  /*3230*/  @P0 BRA `(.L_x_76) ;  /* 0x0000000000500947 */ /* 0x000fea0003800000 */
[----:B------:R-:W-:Y:S02]  /*3240*/  SHF.R.U32.HI R5, RZ, 0x10, R5 ;  /* 0x00000010ff057819 */ /* 0x000fe40000011605 */
[----:B------:R-:W-:-:S04]  /*3250*/  SHF.R.U32.HI R2, RZ, 0x10, R0 ;  /* 0x00000010ff027819 */ /* 0x000fc80000011600 */
[----:B------:R-:W-:-:S04]  /*3260*/  LOP3.LUT R5, R5, R2, RZ, 0xc0, !PT ;  /* 0x0000000205057212 */ /* 0x000fc800078ec0ff */
[----:B------:R-:W-:-:S13]  /*3270*/  ISETP.NE.AND P0, PT, R5, R2, PT ;  /* 0x000000020500720c */ /* 0x000fda0003f05270 */
[----:B------:R-:W-:Y:S05]  /*3280*/  @P0 BRA `(.L_x_77) ;  /* 0x0000000000300947 */ /* 0x000fea0003800000 */
[----:B------:R-:W-:Y:S01]  /*3290*/  R2UR UR4, R0 ;  /* 0x00000000000472ca */ /* 0x000fe200000e0000 */
[----:B------:R-:W-:Y:S01]  /*32a0*/  VOTEU.ANY UR5, UPT, PT ;  /* 0x0000000000057886 */ /* 0x000fe200038e0100 */
[----:B------:R-:W2:Y:S01]  /*32b0*/  S2R R0, SR_LANEID ;  /* 0x0000000000007919 */ /* 0x000ea20000000000 */
[----:B------:R-:W-:-:S10]  /*32c0*/  UFLO.U32 UR5, UR5 ;  /* 0x00000005000572bd */ /* 0x000fd400080e0000 */
[----:B------:R-:W-:-:S06]  /*32d0*/  ULOP3.LUT UR4, URZ, UR4, URZ, 0x33, !UPT ;  /* 0x00000004ff047292 */ /* 0x000fcc000f8e33ff */
[----:B------:R-:W-:-:S04]  /*32e0*/  IMAD.U32 R2, RZ, RZ, UR4 ;  /* 0x00000004ff027e24 */ /* 0x000fc8000f8e00ff */
[----:B------:R-:W3:Y:S02]  /*32f0*/  REDUX UR7, R2 ;  /* 0x00000000020773c4 */ /* 0x000ee40000000000 */
[----:B------:R4:W-:Y:S01]  /*3300*/  UTCATOMSWS.AND URZ, UR4 ;  /* 0x0000000400ff79e3 */ /* 0x0009e20008000000 */
[----:B--2---:R-:W-:Y:S01]  /*3310*/  ISETP.EQ.U32.AND P0, PT, R0, UR5, PT ;  /* 0x0000000500007c0c */ /* 0x004fe2000bf02070 */
[----:B---3--:R-:W-:-:S12]  /*3320*/  IMAD.U32 R0, RZ, RZ, UR7 ;  /* 0x00000007ff007e24 */ /* 0x008fd8000f8e00ff */
[----:B------:R4:W-:Y:S01]  /*3330*/  @P0 ATOMS.AND RZ, [UR6], R0 ;  /* 0x00000000ffff098c */ /* 0x0009e2000a800006 */
[----:B------:R-:W-:Y:S05]  /*3340*/  BRA `(.L_x_75) ;  /* 0x0000000000147947 */ /* 0x000fea0003800000 */
.L_x_77:
[----:B------:R-:W-:-:S07]  /*3350*/  MOV R2, 0x3370 ;  /* 0x0000337000027802 */ /* 0x000fce0000000f00 */
[----:B-1----:R-:W-:Y:S05]  /*3360*/  CALL.REL.NOINC `($__internal_0_$__cuda_sm10x_tcgen05_guardrail_trap_col_being_dealloced_not_returned_by_alloc) ;  /* 0x0000000000447944 */ /* 0x002fea0003c00000 */
[----:B------:R-:W-:Y:S05]  /*3370*/  BRA `(.L_x_75) ;  /* 0x0000000000087947 */ /* 0x000fea0003800000 */
.L_x_76:
[----:B------:R-:W-:-:S07]  /*3380*/  MOV R2, 0x33a0 ;  /* 0x000033a000027802 */ /* 0x000fce0000000f00 */
[----:B-1----:R-:W-:Y:S05]  /*3390*/  CALL.REL.NOINC `($__internal_2_$__cuda_sm10x_tcgen05_guardrail_trap_unallocated_columns_being_dealloced) ;  /* 0x0000000000507944 */ /* 0x002fea0003c00000 */
.L_x_75:
[----:B------:R-:W-:Y:S01]  /*33a0*/  NOP ;  /* 0x0000000000007918 */ /* 0x000fe20000000000 */
[----:B----4-:R-:W-:Y:S05]  /*33b0*/  EXIT ;  /* 0x000000000000794d */ /* 0x010fea0003800000 */
.L_x_60:
[----:B------:R-:W2:Y:S02]  /*33c0*/  SYNCS.PHASECHK.TRANS64.TRYWAIT P0, [UR11+0x60000], RZ ;  /* 0x060000ffff0075a7 */ /* 0x000ea4000800110b */
[----:B--2---:R-:W-:Y:S05]  /*33d0*/  @!P0 BRA `(.L_x_60) ;  /* 0xfffffffc00f88947 */ /* 0x004fea000383ffff */
[----:B------:R-:W-:Y:S05]  /*33e0*/  BRA `(.L_x_78) ;  /* 0xffffffe800487947 */ /* 0x000fea000383ffff */
.L_x_62:
[----:B------:R-:W2:Y:S02]  /*33f0*/  SYNCS.PHASECHK.TRANS64.TRYWAIT P1, [UR11+0x60020], RZ ;  /* 0x060020ffff0075a7 */ /* 0x000ea4000802110b */
[----:B--2---:R-:W-:Y:S05]  /*3400*/  @!P1 BRA `(.L_x_62) ;  /* 0xfffffffc00f89947 */ /* 0x004fea000383ffff */
[----:B------:R-:W-:Y:S05]  /*3410*/  BRA `(.L_x_79) ;  /* 0xffffffec00387947 */ /* 0x000fea000383ffff */
.L_x_63:
[----:B------:R-:W3:Y:S02]  /*3420*/  SYNCS.PHASECHK.TRANS64.TRYWAIT P0, [UR42+0x60000], R3 ;  /* 0x06000003ff0075a7 */ /* 0x000ee4000800112a */
[----:B---3--:R-:W-:Y:S05]  /*3430*/  @!P0 BRA `(.L_x_63) ;  /* 0xfffffffc00f88947 */ /* 0x008fea000383ffff */
[----:B------:R-:W-:Y:S05]  /*3440*/  BRA `(.L_x_80) ;  /* 0xffffffec00c47947 */ /* 0x000fea000383ffff */
.L_x_65:
[----:B------:R-:W3:Y:S02]  /*3450*/  SYNCS.PHASECHK.TRANS64.TRYWAIT P0, [UR42+0x60020], R3 ;  /* 0x06002003ff0075a7 */ /* 0x000ee4000800112a */
[----:B---3--:R-:W-:Y:S05]  /*3460*/  @!P0 BRA `(.L_x_65) ;  /* 0xfffffffc00f88947 */ /* 0x008fea000383ffff */
[----:B------:R-:W-:Y:S05]  /*3470*/  BRA `(.L_x_81) ;  /* 0xfffffff000dc7947 */ /* 0x000fea000383ffff */
        .weak           $__internal_0_$__cuda_sm10x_tcgen05_guardrail_trap_col_being_dealloced_not_returned_by_alloc
        .type           $__internal_0_$__cuda_sm10x_tcgen05_guardrail_trap_col_being_dealloced_not_returned_by_alloc,@function
        .size           $__internal_0_$__cuda_sm10x_tcgen05_guardrail_trap_col_being_dealloced_not_returned_by_alloc,($__internal_1_$__cuda_sm10x_tcgen05_guardrail_trap_phase_invalid_during_alloc - $__internal_0_$__cuda_sm10x_tcgen05_guardrail_trap_col_being_dealloced_not_returned_by_alloc)
$__internal_0_$__cuda_sm10x_tcgen05_guardrail_trap_col_being_dealloced_not_returned_by_alloc:
[----:B------:R-:W-:Y:S05]  /*3480*/  BPT.TRAP 0x1 ;  /* 0x000000040000795c */ /* 0x000fea0000300000 */
[----:B------:R-:W-:-:S04]  /*3490*/  IMAD.MOV.U32 R3, RZ, RZ, 0x0 ;  /* 0x00000000ff037424 */ /* 0x000fc800078e00ff */
[----:B------:R-:W-:Y:S05]  /*34a0*/  RET.REL.NODEC R2 `(gluon_tcgen05) ;  /* 0xffffffc802d47950 */ /* 0x000fea0003c3ffff */
        .weak           $__internal_1_$__cuda_sm10x_tcgen05_guardrail_trap_phase_invalid_during_alloc
        .type           $__internal_1_$__cuda_sm10x_tcgen05_guardrail_trap_phase_invalid_during_alloc,@function
        .size           $__internal_1_$__cuda_sm10x_tcgen05_guardrail_trap_phase_invalid_during_alloc,($__internal_2_$__cuda_sm10x_tcgen05_guardrail_trap_unallocated_columns_being_dealloced - $__internal_1_$__cuda_sm10x_tcgen05_guardrail_trap_phase_invalid_during_alloc)
$__internal_1_$__cuda_sm10x_tcgen05_guardrail_trap_phase_invalid_during_alloc:
[----:B------:R-:W-:Y:S05]  /*34b0*/  BPT.TRAP 0x1 ;  /* 0x000000040000795c */ /* 0x000fea0000300000 */
[----:B------:R-:W-:-:S04]  /*34c0*/  IMAD.MOV.U32 R3, RZ, RZ, 0x0 ;  /* 0x00000000ff037424 */ /* 0x000fc800078e00ff */
[----:B------:R-:W-:Y:S05]  /*34d0*/  RET.REL.NODEC R2 `(gluon_tcgen05) ;  /* 0xffffffc802c87950 */ /* 0x000fea0003c3ffff */
        .weak           $__internal_2_$__cuda_sm10x_tcgen05_guardrail_trap_unallocated_columns_being_dealloced
        .type           $__internal_2_$__cuda_sm10x_tcgen05_guardrail_trap_unallocated_columns_being_dealloced,@function
        .size           $__internal_2_$__cuda_sm10x_tcgen05_guardrail_trap_unallocated_columns_being_dealloced,(.L_x_85 - $__internal_2_$__cuda_sm10x_tcgen05_guardrail_trap_unallocated_columns_being_dealloced)
$__internal_2_$__cuda_sm10x_tcgen05_guardrail_trap_unallocated_columns_being_dealloced:
[----:B------:R-:W-:Y:S05]  /*34e0*/  BPT.TRAP 0x1 ;  /* 0x000000040000795c */ /* 0x000fea0000300000 */
[----:B------:R-:W-:-:S04]  /*34f0*/  IMAD.MOV.U32 R3, RZ, RZ, 0x0 ;  /* 0x00000000ff037424 */ /* 0x000fc800078e00ff */
[----:B------:R-:W-:Y:S05]  /*3500*/  RET.REL.NODEC R2 `(gluon_tcgen05) ;  /* 0xffffffc802bc7950 */ /* 0x000fea0003c3ffff */
.L_x_82:
[----:B------:R-:W-:-:S00]  /*3510*/  BRA `(.L_x_82) ;  /* 0xfffffffc00fc7947 */ /* 0x000fc0000383ffff */
[----:B------:R-:W-:-:S00]  /*3520*/  NOP ;  /* 0x0000000000007918 */ /* 0x000fc00000000000 */
        /* <DEDUP_REMOVED lines=13> */
.L_x_85:


//--------------------- .nv.shared.gluon_tcgen05  --------------------------
	.section	.nv.shared.gluon_tcgen05,"aw",@nobits
	.sectionflags	@""
	.align	16
	.zero		1024


//--------------------- .nv.shared.reserved.0     --------------------------
	.section	.nv.shared.reserved.0,"aw",@nobits
	.align	8
	.weak		__nv_reservedSMEM_offset_0_alias
	.size		__nv_reservedSMEM_offset_0_alias, 0, 64
	.other		__nv_reservedSMEM_offset_0_alias,@"STO_CUDA_RESERVED_SHARED STV_DEFAULT"
__nv_reservedSMEM_offset_0_alias:
	.zero		0
.nv.shared.reserved.0:
	.zero		64
	.weak		__nv_reservedSMEM_allocation_phase
	.type		__nv_reservedSMEM_allocation_phase,@object
	.size		__nv_reservedSMEM_allocation_phase,(.L_0 - __nv_reservedSMEM_allocation_phase)
__nv_reservedSMEM_allocation_phase:
	.zero		1
.L_0:
	.zero		7
	.weak		__nv_reservedSMEM_devtool_atexit_pc
	.type		__nv_reservedSMEM_devtool_atexit_pc,@object
	.size		__nv_reservedSMEM_devtool_atexit_pc,(__nv_reservedSMEM_allocation_mask - __nv_reservedSMEM_devtool_atexit_pc)
__nv_reservedSMEM_devtool_atexit_pc:
	.zero		8
	.weak		__nv_reservedSMEM_allocation_mask
	.type		__nv_reservedSMEM_allocation_mask,@object
	.size		__nv_reservedSMEM_allocation_mask,(.L_2 - __nv_reservedSMEM_allocation_mask)
__nv_reservedSMEM_allocation_mask:
	.zero		4
.L_2:


//--------------------- .nv.constant0.gluon_tcgen05 --------------------------
	.section	.nv.constant0.gluon_tcgen05,"a",@progbits
	.sectionflags	@""
	.align	4
.nv.constant0.gluon_tcgen05:
	.zero		976


//--------------------- SYMBOLS --------------------------

	.type		.nv.reservedSmem.offset0,@object
	.size		.nv.reservedSmem.offset0,0x4
	.type		.nv.reservedSmem.cap,@object
	.size		.nv.reservedSmem.cap,0x4
